//
// Generated by NVIDIA NVVM Compiler
//
// Compiler Build ID: CL-36424714
// Cuda compilation tools, release 13.0, V13.0.88
// Based on NVVM 20.0.0
//

.version 9.0
.target sm_100
.address_size 64

	// .globl	_Z13matmul_kernelILi128ELi128ELi16ELi4ELi4ELi16EEvPKfiiS1_iPfff
// _ZZ13matmul_kernelILi128ELi128ELi16ELi4ELi4ELi16EEvPKfiiS1_iPfffE2As has been demoted
// _ZZ13matmul_kernelILi128ELi128ELi16ELi4ELi4ELi16EEvPKfiiS1_iPfffE2Bs has been demoted

.visible .entry _Z13matmul_kernelILi128ELi128ELi16ELi4ELi4ELi16EEvPKfiiS1_iPfff(
	.param .u64 .ptr .align 1 _Z13matmul_kernelILi128ELi128ELi16ELi4ELi4ELi16EEvPKfiiS1_iPfff_param_0,
	.param .u32 _Z13matmul_kernelILi128ELi128ELi16ELi4ELi4ELi16EEvPKfiiS1_iPfff_param_1,
	.param .u32 _Z13matmul_kernelILi128ELi128ELi16ELi4ELi4ELi16EEvPKfiiS1_iPfff_param_2,
	.param .u64 .ptr .align 1 _Z13matmul_kernelILi128ELi128ELi16ELi4ELi4ELi16EEvPKfiiS1_iPfff_param_3,
	.param .u32 _Z13matmul_kernelILi128ELi128ELi16ELi4ELi4ELi16EEvPKfiiS1_iPfff_param_4,
	.param .u64 .ptr .align 1 _Z13matmul_kernelILi128ELi128ELi16ELi4ELi4ELi16EEvPKfiiS1_iPfff_param_5,
	.param .f32 _Z13matmul_kernelILi128ELi128ELi16ELi4ELi4ELi16EEvPKfiiS1_iPfff_param_6,
	.param .f32 _Z13matmul_kernelILi128ELi128ELi16ELi4ELi4ELi16EEvPKfiiS1_iPfff_param_7
)
{
	.reg .pred 	%p<3>;
	.reg .b32 	%r<85>;
	.reg .b32 	%f<1751>;
	.reg .b64 	%rd<65>;
	// demoted variable
	.shared .align 16 .b8 _ZZ13matmul_kernelILi128ELi128ELi16ELi4ELi4ELi16EEvPKfiiS1_iPfffE2As[8192];
	// demoted variable
	.shared .align 16 .b8 _ZZ13matmul_kernelILi128ELi128ELi16ELi4ELi4ELi16EEvPKfiiS1_iPfffE2Bs[8192];
	ld.param.u32 	%r7, [_Z13matmul_kernelILi128ELi128ELi16ELi4ELi4ELi16EEvPKfiiS1_iPfff_param_2];
	mov.u32 	%r9, %ctaid.y;
	mul.lo.s32 	%r10, %r9, %r7;
	shl.b32 	%r84, %r10, 7;
	add.s32 	%r11, %r84, %r7;
	mov.u32 	%r12, %ctaid.x;
	shl.b32 	%r83, %r12, 7;
	setp.ge.u32 	%p1, %r84, %r11;
	mov.f32 	%f1687, 0f00000000;
	mov.f32 	%f1688, %f1687;
	mov.f32 	%f1689, %f1687;
	mov.f32 	%f1690, %f1687;
	mov.f32 	%f1691, %f1687;
	mov.f32 	%f1692, %f1687;
	mov.f32 	%f1693, %f1687;
	mov.f32 	%f1694, %f1687;
	mov.f32 	%f1695, %f1687;
	mov.f32 	%f1696, %f1687;
	mov.f32 	%f1697, %f1687;
	mov.f32 	%f1698, %f1687;
	mov.f32 	%f1699, %f1687;
	mov.f32 	%f1700, %f1687;
	mov.f32 	%f1701, %f1687;
	mov.f32 	%f1702, %f1687;
	mov.f32 	%f1703, %f1687;
	mov.f32 	%f1704, %f1687;
	mov.f32 	%f1705, %f1687;
	mov.f32 	%f1706, %f1687;
	mov.f32 	%f1707, %f1687;
	mov.f32 	%f1708, %f1687;
	mov.f32 	%f1709, %f1687;
	mov.f32 	%f1710, %f1687;
	mov.f32 	%f1711, %f1687;
	mov.f32 	%f1712, %f1687;
	mov.f32 	%f1713, %f1687;
	mov.f32 	%f1714, %f1687;
	mov.f32 	%f1715, %f1687;
	mov.f32 	%f1716, %f1687;
	mov.f32 	%f1717, %f1687;
	mov.f32 	%f1718, %f1687;
	mov.f32 	%f1719, %f1687;
	mov.f32 	%f1720, %f1687;
	mov.f32 	%f1721, %f1687;
	mov.f32 	%f1722, %f1687;
	mov.f32 	%f1723, %f1687;
	mov.f32 	%f1724, %f1687;
	mov.f32 	%f1725, %f1687;
	mov.f32 	%f1726, %f1687;
	mov.f32 	%f1727, %f1687;
	mov.f32 	%f1728, %f1687;
	mov.f32 	%f1729, %f1687;
	mov.f32 	%f1730, %f1687;
	mov.f32 	%f1731, %f1687;
	mov.f32 	%f1732, %f1687;
	mov.f32 	%f1733, %f1687;
	mov.f32 	%f1734, %f1687;
	mov.f32 	%f1735, %f1687;
	mov.f32 	%f1736, %f1687;
	mov.f32 	%f1737, %f1687;
	mov.f32 	%f1738, %f1687;
	mov.f32 	%f1739, %f1687;
	mov.f32 	%f1740, %f1687;
	mov.f32 	%f1741, %f1687;
	mov.f32 	%f1742, %f1687;
	mov.f32 	%f1743, %f1687;
	mov.f32 	%f1744, %f1687;
	mov.f32 	%f1745, %f1687;
	mov.f32 	%f1746, %f1687;
	mov.f32 	%f1747, %f1687;
	mov.f32 	%f1748, %f1687;
	mov.f32 	%f1749, %f1687;
	mov.f32 	%f1750, %f1687;
	@%p1 bra 	$L__BB0_3;
	mov.f32 	%f1687, 0f00000000;
	mov.u32 	%r13, %ntid.x;
	mov.u32 	%r14, %tid.x;
	add.s32 	%r15, %r13, %r14;
$L__BB0_2:
	ld.param.u32 	%r81, [_Z13matmul_kernelILi128ELi128ELi16ELi4ELi4ELi16EEvPKfiiS1_iPfff_param_4];
	ld.param.u64 	%rd63, [_Z13matmul_kernelILi128ELi128ELi16ELi4ELi4ELi16EEvPKfiiS1_iPfff_param_3];
	ld.param.u32 	%r80, [_Z13matmul_kernelILi128ELi128ELi16ELi4ELi4ELi16EEvPKfiiS1_iPfff_param_2];
	ld.param.u64 	%rd62, [_Z13matmul_kernelILi128ELi128ELi16ELi4ELi4ELi16EEvPKfiiS1_iPfff_param_0];
	cvt.s64.s32 	%rd4, %r83;
	shr.u32 	%r16, %r15, 5;
	mul.lo.s32 	%r17, %r16, %r81;
	cvt.u64.u32 	%rd5, %r17;
	add.s64 	%rd6, %rd5, %rd4;
	shl.b64 	%rd7, %rd6, 2;
	cvta.to.global.u64 	%rd8, %rd63;
	shl.b32 	%r18, %r14, 4;
	cvt.u64.u32 	%rd9, %r18;
	and.b64  	%rd10, %rd9, 496;
	add.s64 	%rd11, %rd8, %rd10;
	add.s64 	%rd12, %rd11, %rd7;
	shr.u32 	%r19, %r14, 5;
	mul.lo.s32 	%r20, %r19, %r81;
	cvt.u64.u32 	%rd13, %r20;
	add.s64 	%rd14, %rd13, %rd4;
	shl.b64 	%rd15, %rd14, 2;
	add.s64 	%rd16, %rd11, %rd15;
	cvt.s64.s32 	%rd17, %r84;
	shr.u32 	%r21, %r15, 2;
	mul.lo.s32 	%r22, %r21, %r80;
	cvt.u64.u32 	%rd18, %r22;
	add.s64 	%rd19, %rd18, %rd17;
	shl.b64 	%rd20, %rd19, 2;
	cvta.to.global.u64 	%rd21, %rd62;
	and.b64  	%rd22, %rd9, 48;
	add.s64 	%rd23, %rd21, %rd22;
	add.s64 	%rd24, %rd23, %rd20;
	shr.u32 	%r23, %r14, 2;
	mul.lo.s32 	%r24, %r23, %r80;
	cvt.u64.u32 	%rd25, %r24;
	add.s64 	%rd26, %rd25, %rd17;
	shl.b64 	%rd27, %rd26, 2;
	add.s64 	%rd28, %rd23, %rd27;
	ld.global.v4.f32 	{%f197, %f198, %f199, %f200}, [%rd28];
	ld.global.v4.f32 	{%f201, %f202, %f203, %f204}, [%rd24];
	ld.global.v4.f32 	{%f205, %f206, %f207, %f208}, [%rd16];
	ld.global.v4.f32 	{%f209, %f210, %f211, %f212}, [%rd12];
	and.b32  	%r25, %r14, 12;
	mov.u32 	%r26, _ZZ13matmul_kernelILi128ELi128ELi16ELi4ELi4ELi16EEvPKfiiS1_iPfffE2As;
	add.s32 	%r27, %r26, %r25;
	shr.u32 	%r28, %r14, 4;
	shl.b32 	%r29, %r14, 7;
	and.b32  	%r30, %r29, 384;
	or.b32  	%r31, %r28, %r30;
	shl.b32 	%r32, %r31, 4;
	add.s32 	%r33, %r27, %r32;
	st.shared.f32 	[%r33], %f197;
	st.shared.f32 	[%r33+512], %f198;
	st.shared.f32 	[%r33+1024], %f199;
	st.shared.f32 	[%r33+1536], %f200;
	and.b32  	%r34, %r15, 12;
	add.s32 	%r35, %r26, %r34;
	shr.u32 	%r36, %r15, 4;
	add.s32 	%r37, %r36, %r30;
	shl.b32 	%r38, %r37, 4;
	add.s32 	%r39, %r35, %r38;
	st.shared.f32 	[%r39], %f201;
	st.shared.f32 	[%r39+512], %f202;
	st.shared.f32 	[%r39+1024], %f203;
	st.shared.f32 	[%r39+1536], %f204;
	mov.u32 	%r40, _ZZ13matmul_kernelILi128ELi128ELi16ELi4ELi4ELi16EEvPKfiiS1_iPfffE2Bs;
	add.s32 	%r41, %r40, %r18;
	st.shared.v4.f32 	[%r41], {%f205, %f206, %f207, %f208};
	shl.b32 	%r42, %r13, 4;
	add.s32 	%r43, %r41, %r42;
	st.shared.v4.f32 	[%r43], {%f209, %f210, %f211, %f212};
	bar.sync 	0;
	and.b32  	%r44, %r14, 1008;
	add.s32 	%r45, %r26, %r44;
	ld.shared.v4.f32 	{%f213, %f214, %f215, %f216}, [%r45];
	ld.shared.v4.f32 	{%f217, %f218, %f219, %f220}, [%r45+256];
	and.b32  	%r46, %r18, 240;
	add.s32 	%r47, %r40, %r46;
	ld.shared.v4.f32 	{%f221, %f222, %f223, %f224}, [%r47];
	ld.shared.v4.f32 	{%f225, %f226, %f227, %f228}, [%r47+256];
	fma.rn.f32 	%f229, %f213, %f221, %f1750;
	fma.rn.f32 	%f230, %f213, %f222, %f1749;
	fma.rn.f32 	%f231, %f213, %f223, %f1748;
	fma.rn.f32 	%f232, %f213, %f224, %f1747;
	fma.rn.f32 	%f233, %f214, %f221, %f1746;
	fma.rn.f32 	%f234, %f214, %f222, %f1745;
	fma.rn.f32 	%f235, %f214, %f223, %f1744;
	fma.rn.f32 	%f236, %f214, %f224, %f1743;
	fma.rn.f32 	%f237, %f215, %f221, %f1742;
	fma.rn.f32 	%f238, %f215, %f222, %f1741;
	fma.rn.f32 	%f239, %f215, %f223, %f1740;
	fma.rn.f32 	%f240, %f215, %f224, %f1739;
	fma.rn.f32 	%f241, %f216, %f221, %f1738;
	fma.rn.f32 	%f242, %f216, %f222, %f1737;
	fma.rn.f32 	%f243, %f216, %f223, %f1736;
	fma.rn.f32 	%f244, %f216, %f224, %f1735;
	fma.rn.f32 	%f245, %f213, %f225, %f1734;
	fma.rn.f32 	%f246, %f213, %f226, %f1733;
	fma.rn.f32 	%f247, %f213, %f227, %f1732;
	fma.rn.f32 	%f248, %f213, %f228, %f1731;
	fma.rn.f32 	%f249, %f214, %f225, %f1730;
	fma.rn.f32 	%f250, %f214, %f226, %f1729;
	fma.rn.f32 	%f251, %f214, %f227, %f1728;
	fma.rn.f32 	%f252, %f214, %f228, %f1727;
	fma.rn.f32 	%f253, %f215, %f225, %f1726;
	fma.rn.f32 	%f254, %f215, %f226, %f1725;
	fma.rn.f32 	%f255, %f215, %f227, %f1724;
	fma.rn.f32 	%f256, %f215, %f228, %f1723;
	fma.rn.f32 	%f257, %f216, %f225, %f1722;
	fma.rn.f32 	%f258, %f216, %f226, %f1721;
	fma.rn.f32 	%f259, %f216, %f227, %f1720;
	fma.rn.f32 	%f260, %f216, %f228, %f1719;
	fma.rn.f32 	%f261, %f217, %f221, %f1718;
	fma.rn.f32 	%f262, %f217, %f222, %f1717;
	fma.rn.f32 	%f263, %f217, %f223, %f1716;
	fma.rn.f32 	%f264, %f217, %f224, %f1715;
	fma.rn.f32 	%f265, %f218, %f221, %f1714;
	fma.rn.f32 	%f266, %f218, %f222, %f1713;
	fma.rn.f32 	%f267, %f218, %f223, %f1712;
	fma.rn.f32 	%f268, %f218, %f224, %f1711;
	fma.rn.f32 	%f269, %f219, %f221, %f1710;
	fma.rn.f32 	%f270, %f219, %f222, %f1709;
	fma.rn.f32 	%f271, %f219, %f223, %f1708;
	fma.rn.f32 	%f272, %f219, %f224, %f1707;
	fma.rn.f32 	%f273, %f220, %f221, %f1706;
	fma.rn.f32 	%f274, %f220, %f222, %f1705;
	fma.rn.f32 	%f275, %f220, %f223, %f1704;
	fma.rn.f32 	%f276, %f220, %f224, %f1703;
	fma.rn.f32 	%f277, %f217, %f225, %f1702;
	fma.rn.f32 	%f278, %f217, %f226, %f1701;
	fma.rn.f32 	%f279, %f217, %f227, %f1700;
	fma.rn.f32 	%f280, %f217, %f228, %f1699;
	fma.rn.f32 	%f281, %f218, %f225, %f1698;
	fma.rn.f32 	%f282, %f218, %f226, %f1697;
	fma.rn.f32 	%f283, %f218, %f227, %f1696;
	fma.rn.f32 	%f284, %f218, %f228, %f1695;
	fma.rn.f32 	%f285, %f219, %f225, %f1694;
	fma.rn.f32 	%f286, %f219, %f226, %f1693;
	fma.rn.f32 	%f287, %f219, %f227, %f1692;
	fma.rn.f32 	%f288, %f219, %f228, %f1691;
	fma.rn.f32 	%f289, %f220, %f225, %f1690;
	fma.rn.f32 	%f290, %f220, %f226, %f1689;
	fma.rn.f32 	%f291, %f220, %f227, %f1688;
	fma.rn.f32 	%f292, %f220, %f228, %f1687;
	ld.shared.v4.f32 	{%f293, %f294, %f295, %f296}, [%r45+512];
	ld.shared.v4.f32 	{%f297, %f298, %f299, %f300}, [%r45+768];
	ld.shared.v4.f32 	{%f301, %f302, %f303, %f304}, [%r47+512];
	ld.shared.v4.f32 	{%f305, %f306, %f307, %f308}, [%r47+768];
	fma.rn.f32 	%f309, %f293, %f301, %f229;
	fma.rn.f32 	%f310, %f293, %f302, %f230;
	fma.rn.f32 	%f311, %f293, %f303, %f231;
	fma.rn.f32 	%f312, %f293, %f304, %f232;
	fma.rn.f32 	%f313, %f294, %f301, %f233;
	fma.rn.f32 	%f314, %f294, %f302, %f234;
	fma.rn.f32 	%f315, %f294, %f303, %f235;
	fma.rn.f32 	%f316, %f294, %f304, %f236;
	fma.rn.f32 	%f317, %f295, %f301, %f237;
	fma.rn.f32 	%f318, %f295, %f302, %f238;
	fma.rn.f32 	%f319, %f295, %f303, %f239;
	fma.rn.f32 	%f320, %f295, %f304, %f240;
	fma.rn.f32 	%f321, %f296, %f301, %f241;
	fma.rn.f32 	%f322, %f296, %f302, %f242;
	fma.rn.f32 	%f323, %f296, %f303, %f243;
	fma.rn.f32 	%f324, %f296, %f304, %f244;
	fma.rn.f32 	%f325, %f293, %f305, %f245;
	fma.rn.f32 	%f326, %f293, %f306, %f246;
	fma.rn.f32 	%f327, %f293, %f307, %f247;
	fma.rn.f32 	%f328, %f293, %f308, %f248;
	fma.rn.f32 	%f329, %f294, %f305, %f249;
	fma.rn.f32 	%f330, %f294, %f306, %f250;
	fma.rn.f32 	%f331, %f294, %f307, %f251;
	fma.rn.f32 	%f332, %f294, %f308, %f252;
	fma.rn.f32 	%f333, %f295, %f305, %f253;
	fma.rn.f32 	%f334, %f295, %f306, %f254;
	fma.rn.f32 	%f335, %f295, %f307, %f255;
	fma.rn.f32 	%f336, %f295, %f308, %f256;
	fma.rn.f32 	%f337, %f296, %f305, %f257;
	fma.rn.f32 	%f338, %f296, %f306, %f258;
	fma.rn.f32 	%f339, %f296, %f307, %f259;
	fma.rn.f32 	%f340, %f296, %f308, %f260;
	fma.rn.f32 	%f341, %f297, %f301, %f261;
	fma.rn.f32 	%f342, %f297, %f302, %f262;
	fma.rn.f32 	%f343, %f297, %f303, %f263;
	fma.rn.f32 	%f344, %f297, %f304, %f264;
	fma.rn.f32 	%f345, %f298, %f301, %f265;
	fma.rn.f32 	%f346, %f298, %f302, %f266;
	fma.rn.f32 	%f347, %f298, %f303, %f267;
	fma.rn.f32 	%f348, %f298, %f304, %f268;
	fma.rn.f32 	%f349, %f299, %f301, %f269;
	fma.rn.f32 	%f350, %f299, %f302, %f270;
	fma.rn.f32 	%f351, %f299, %f303, %f271;
	fma.rn.f32 	%f352, %f299, %f304, %f272;
	fma.rn.f32 	%f353, %f300, %f301, %f273;
	fma.rn.f32 	%f354, %f300, %f302, %f274;
	fma.rn.f32 	%f355, %f300, %f303, %f275;
	fma.rn.f32 	%f356, %f300, %f304, %f276;
	fma.rn.f32 	%f357, %f297, %f305, %f277;
	fma.rn.f32 	%f358, %f297, %f306, %f278;
	fma.rn.f32 	%f359, %f297, %f307, %f279;
	fma.rn.f32 	%f360, %f297, %f308, %f280;
	fma.rn.f32 	%f361, %f298, %f305, %f281;
	fma.rn.f32 	%f362, %f298, %f306, %f282;
	fma.rn.f32 	%f363, %f298, %f307, %f283;
	fma.rn.f32 	%f364, %f298, %f308, %f284;
	fma.rn.f32 	%f365, %f299, %f305, %f285;
	fma.rn.f32 	%f366, %f299, %f306, %f286;
	fma.rn.f32 	%f367, %f299, %f307, %f287;
	fma.rn.f32 	%f368, %f299, %f308, %f288;
	fma.rn.f32 	%f369, %f300, %f305, %f289;
	fma.rn.f32 	%f370, %f300, %f306, %f290;
	fma.rn.f32 	%f371, %f300, %f307, %f291;
	fma.rn.f32 	%f372, %f300, %f308, %f292;
	ld.shared.v4.f32 	{%f373, %f374, %f375, %f376}, [%r45+1024];
	ld.shared.v4.f32 	{%f377, %f378, %f379, %f380}, [%r45+1280];
	ld.shared.v4.f32 	{%f381, %f382, %f383, %f384}, [%r47+1024];
	ld.shared.v4.f32 	{%f385, %f386, %f387, %f388}, [%r47+1280];
	fma.rn.f32 	%f389, %f373, %f381, %f309;
	fma.rn.f32 	%f390, %f373, %f382, %f310;
	fma.rn.f32 	%f391, %f373, %f383, %f311;
	fma.rn.f32 	%f392, %f373, %f384, %f312;
	fma.rn.f32 	%f393, %f374, %f381, %f313;
	fma.rn.f32 	%f394, %f374, %f382, %f314;
	fma.rn.f32 	%f395, %f374, %f383, %f315;
	fma.rn.f32 	%f396, %f374, %f384, %f316;
	fma.rn.f32 	%f397, %f375, %f381, %f317;
	fma.rn.f32 	%f398, %f375, %f382, %f318;
	fma.rn.f32 	%f399, %f375, %f383, %f319;
	fma.rn.f32 	%f400, %f375, %f384, %f320;
	fma.rn.f32 	%f401, %f376, %f381, %f321;
	fma.rn.f32 	%f402, %f376, %f382, %f322;
	fma.rn.f32 	%f403, %f376, %f383, %f323;
	fma.rn.f32 	%f404, %f376, %f384, %f324;
	fma.rn.f32 	%f405, %f373, %f385, %f325;
	fma.rn.f32 	%f406, %f373, %f386, %f326;
	fma.rn.f32 	%f407, %f373, %f387, %f327;
	fma.rn.f32 	%f408, %f373, %f388, %f328;
	fma.rn.f32 	%f409, %f374, %f385, %f329;
	fma.rn.f32 	%f410, %f374, %f386, %f330;
	fma.rn.f32 	%f411, %f374, %f387, %f331;
	fma.rn.f32 	%f412, %f374, %f388, %f332;
	fma.rn.f32 	%f413, %f375, %f385, %f333;
	fma.rn.f32 	%f414, %f375, %f386, %f334;
	fma.rn.f32 	%f415, %f375, %f387, %f335;
	fma.rn.f32 	%f416, %f375, %f388, %f336;
	fma.rn.f32 	%f417, %f376, %f385, %f337;
	fma.rn.f32 	%f418, %f376, %f386, %f338;
	fma.rn.f32 	%f419, %f376, %f387, %f339;
	fma.rn.f32 	%f420, %f376, %f388, %f340;
	fma.rn.f32 	%f421, %f377, %f381, %f341;
	fma.rn.f32 	%f422, %f377, %f382, %f342;
	fma.rn.f32 	%f423, %f377, %f383, %f343;
	fma.rn.f32 	%f424, %f377, %f384, %f344;
	fma.rn.f32 	%f425, %f378, %f381, %f345;
	fma.rn.f32 	%f426, %f378, %f382, %f346;
	fma.rn.f32 	%f427, %f378, %f383, %f347;
	fma.rn.f32 	%f428, %f378, %f384, %f348;
	fma.rn.f32 	%f429, %f379, %f381, %f349;
	fma.rn.f32 	%f430, %f379, %f382, %f350;
	fma.rn.f32 	%f431, %f379, %f383, %f351;
	fma.rn.f32 	%f432, %f379, %f384, %f352;
	fma.rn.f32 	%f433, %f380, %f381, %f353;
	fma.rn.f32 	%f434, %f380, %f382, %f354;
	fma.rn.f32 	%f435, %f380, %f383, %f355;
	fma.rn.f32 	%f436, %f380, %f384, %f356;
	fma.rn.f32 	%f437, %f377, %f385, %f357;
	fma.rn.f32 	%f438, %f377, %f386, %f358;
	fma.rn.f32 	%f439, %f377, %f387, %f359;
	fma.rn.f32 	%f440, %f377, %f388, %f360;
	fma.rn.f32 	%f441, %f378, %f385, %f361;
	fma.rn.f32 	%f442, %f378, %f386, %f362;
	fma.rn.f32 	%f443, %f378, %f387, %f363;
	fma.rn.f32 	%f444, %f378, %f388, %f364;
	fma.rn.f32 	%f445, %f379, %f385, %f365;
	fma.rn.f32 	%f446, %f379, %f386, %f366;
	fma.rn.f32 	%f447, %f379, %f387, %f367;
	fma.rn.f32 	%f448, %f379, %f388, %f368;
	fma.rn.f32 	%f449, %f380, %f385, %f369;
	fma.rn.f32 	%f450, %f380, %f386, %f370;
	fma.rn.f32 	%f451, %f380, %f387, %f371;
	fma.rn.f32 	%f452, %f380, %f388, %f372;
	ld.shared.v4.f32 	{%f453, %f454, %f455, %f456}, [%r45+1536];
	ld.shared.v4.f32 	{%f457, %f458, %f459, %f460}, [%r45+1792];
	ld.shared.v4.f32 	{%f461, %f462, %f463, %f464}, [%r47+1536];
	ld.shared.v4.f32 	{%f465, %f466, %f467, %f468}, [%r47+1792];
	fma.rn.f32 	%f469, %f453, %f461, %f389;
	fma.rn.f32 	%f470, %f453, %f462, %f390;
	fma.rn.f32 	%f471, %f453, %f463, %f391;
	fma.rn.f32 	%f472, %f453, %f464, %f392;
	fma.rn.f32 	%f473, %f454, %f461, %f393;
	fma.rn.f32 	%f474, %f454, %f462, %f394;
	fma.rn.f32 	%f475, %f454, %f463, %f395;
	fma.rn.f32 	%f476, %f454, %f464, %f396;
	fma.rn.f32 	%f477, %f455, %f461, %f397;
	fma.rn.f32 	%f478, %f455, %f462, %f398;
	fma.rn.f32 	%f479, %f455, %f463, %f399;
	fma.rn.f32 	%f480, %f455, %f464, %f400;
	fma.rn.f32 	%f481, %f456, %f461, %f401;
	fma.rn.f32 	%f482, %f456, %f462, %f402;
	fma.rn.f32 	%f483, %f456, %f463, %f403;
	fma.rn.f32 	%f484, %f456, %f464, %f404;
	fma.rn.f32 	%f485, %f453, %f465, %f405;
	fma.rn.f32 	%f486, %f453, %f466, %f406;
	fma.rn.f32 	%f487, %f453, %f467, %f407;
	fma.rn.f32 	%f488, %f453, %f468, %f408;
	fma.rn.f32 	%f489, %f454, %f465, %f409;
	fma.rn.f32 	%f490, %f454, %f466, %f410;
	fma.rn.f32 	%f491, %f454, %f467, %f411;
	fma.rn.f32 	%f492, %f454, %f468, %f412;
	fma.rn.f32 	%f493, %f455, %f465, %f413;
	fma.rn.f32 	%f494, %f455, %f466, %f414;
	fma.rn.f32 	%f495, %f455, %f467, %f415;
	fma.rn.f32 	%f496, %f455, %f468, %f416;
	fma.rn.f32 	%f497, %f456, %f465, %f417;
	fma.rn.f32 	%f498, %f456, %f466, %f418;
	fma.rn.f32 	%f499, %f456, %f467, %f419;
	fma.rn.f32 	%f500, %f456, %f468, %f420;
	fma.rn.f32 	%f501, %f457, %f461, %f421;
	fma.rn.f32 	%f502, %f457, %f462, %f422;
	fma.rn.f32 	%f503, %f457, %f463, %f423;
	fma.rn.f32 	%f504, %f457, %f464, %f424;
	fma.rn.f32 	%f505, %f458, %f461, %f425;
	fma.rn.f32 	%f506, %f458, %f462, %f426;
	fma.rn.f32 	%f507, %f458, %f463, %f427;
	fma.rn.f32 	%f508, %f458, %f464, %f428;
	fma.rn.f32 	%f509, %f459, %f461, %f429;
	fma.rn.f32 	%f510, %f459, %f462, %f430;
	fma.rn.f32 	%f511, %f459, %f463, %f431;
	fma.rn.f32 	%f512, %f459, %f464, %f432;
	fma.rn.f32 	%f513, %f460, %f461, %f433;
	fma.rn.f32 	%f514, %f460, %f462, %f434;
	fma.rn.f32 	%f515, %f460, %f463, %f435;
	fma.rn.f32 	%f516, %f460, %f464, %f436;
	fma.rn.f32 	%f517, %f457, %f465, %f437;
	fma.rn.f32 	%f518, %f457, %f466, %f438;
	fma.rn.f32 	%f519, %f457, %f467, %f439;
	fma.rn.f32 	%f520, %f457, %f468, %f440;
	fma.rn.f32 	%f521, %f458, %f465, %f441;
	fma.rn.f32 	%f522, %f458, %f466, %f442;
	fma.rn.f32 	%f523, %f458, %f467, %f443;
	fma.rn.f32 	%f524, %f458, %f468, %f444;
	fma.rn.f32 	%f525, %f459, %f465, %f445;
	fma.rn.f32 	%f526, %f459, %f466, %f446;
	fma.rn.f32 	%f527, %f459, %f467, %f447;
	fma.rn.f32 	%f528, %f459, %f468, %f448;
	fma.rn.f32 	%f529, %f460, %f465, %f449;
	fma.rn.f32 	%f530, %f460, %f466, %f450;
	fma.rn.f32 	%f531, %f460, %f467, %f451;
	fma.rn.f32 	%f532, %f460, %f468, %f452;
	ld.shared.v4.f32 	{%f533, %f534, %f535, %f536}, [%r45+2048];
	ld.shared.v4.f32 	{%f537, %f538, %f539, %f540}, [%r45+2304];
	ld.shared.v4.f32 	{%f541, %f542, %f543, %f544}, [%r47+2048];
	ld.shared.v4.f32 	{%f545, %f546, %f547, %f548}, [%r47+2304];
	fma.rn.f32 	%f549, %f533, %f541, %f469;
	fma.rn.f32 	%f550, %f533, %f542, %f470;
	fma.rn.f32 	%f551, %f533, %f543, %f471;
	fma.rn.f32 	%f552, %f533, %f544, %f472;
	fma.rn.f32 	%f553, %f534, %f541, %f473;
	fma.rn.f32 	%f554, %f534, %f542, %f474;
	fma.rn.f32 	%f555, %f534, %f543, %f475;
	fma.rn.f32 	%f556, %f534, %f544, %f476;
	fma.rn.f32 	%f557, %f535, %f541, %f477;
	fma.rn.f32 	%f558, %f535, %f542, %f478;
	fma.rn.f32 	%f559, %f535, %f543, %f479;
	fma.rn.f32 	%f560, %f535, %f544, %f480;
	fma.rn.f32 	%f561, %f536, %f541, %f481;
	fma.rn.f32 	%f562, %f536, %f542, %f482;
	fma.rn.f32 	%f563, %f536, %f543, %f483;
	fma.rn.f32 	%f564, %f536, %f544, %f484;
	fma.rn.f32 	%f565, %f533, %f545, %f485;
	fma.rn.f32 	%f566, %f533, %f546, %f486;
	fma.rn.f32 	%f567, %f533, %f547, %f487;
	fma.rn.f32 	%f568, %f533, %f548, %f488;
	fma.rn.f32 	%f569, %f534, %f545, %f489;
	fma.rn.f32 	%f570, %f534, %f546, %f490;
	fma.rn.f32 	%f571, %f534, %f547, %f491;
	fma.rn.f32 	%f572, %f534, %f548, %f492;
	fma.rn.f32 	%f573, %f535, %f545, %f493;
	fma.rn.f32 	%f574, %f535, %f546, %f494;
	fma.rn.f32 	%f575, %f535, %f547, %f495;
	fma.rn.f32 	%f576, %f535, %f548, %f496;
	fma.rn.f32 	%f577, %f536, %f545, %f497;
	fma.rn.f32 	%f578, %f536, %f546, %f498;
	fma.rn.f32 	%f579, %f536, %f547, %f499;
	fma.rn.f32 	%f580, %f536, %f548, %f500;
	fma.rn.f32 	%f581, %f537, %f541, %f501;
	fma.rn.f32 	%f582, %f537, %f542, %f502;
	fma.rn.f32 	%f583, %f537, %f543, %f503;
	fma.rn.f32 	%f584, %f537, %f544, %f504;
	fma.rn.f32 	%f585, %f538, %f541, %f505;
	fma.rn.f32 	%f586, %f538, %f542, %f506;
	fma.rn.f32 	%f587, %f538, %f543, %f507;
	fma.rn.f32 	%f588, %f538, %f544, %f508;
	fma.rn.f32 	%f589, %f539, %f541, %f509;
	fma.rn.f32 	%f590, %f539, %f542, %f510;
	fma.rn.f32 	%f591, %f539, %f543, %f511;
	fma.rn.f32 	%f592, %f539, %f544, %f512;
	fma.rn.f32 	%f593, %f540, %f541, %f513;
	fma.rn.f32 	%f594, %f540, %f542, %f514;
	fma.rn.f32 	%f595, %f540, %f543, %f515;
	fma.rn.f32 	%f596, %f540, %f544, %f516;
	fma.rn.f32 	%f597, %f537, %f545, %f517;
	fma.rn.f32 	%f598, %f537, %f546, %f518;
	fma.rn.f32 	%f599, %f537, %f547, %f519;
	fma.rn.f32 	%f600, %f537, %f548, %f520;
	fma.rn.f32 	%f601, %f538, %f545, %f521;
	fma.rn.f32 	%f602, %f538, %f546, %f522;
	fma.rn.f32 	%f603, %f538, %f547, %f523;
	fma.rn.f32 	%f604, %f538, %f548, %f524;
	fma.rn.f32 	%f605, %f539, %f545, %f525;
	fma.rn.f32 	%f606, %f539, %f546, %f526;
	fma.rn.f32 	%f607, %f539, %f547, %f527;
	fma.rn.f32 	%f608, %f539, %f548, %f528;
	fma.rn.f32 	%f609, %f540, %f545, %f529;
	fma.rn.f32 	%f610, %f540, %f546, %f530;
	fma.rn.f32 	%f611, %f540, %f547, %f531;
	fma.rn.f32 	%f612, %f540, %f548, %f532;
	ld.shared.v4.f32 	{%f613, %f614, %f615, %f616}, [%r45+2560];
	ld.shared.v4.f32 	{%f617, %f618, %f619, %f620}, [%r45+2816];
	ld.shared.v4.f32 	{%f621, %f622, %f623, %f624}, [%r47+2560];
	ld.shared.v4.f32 	{%f625, %f626, %f627, %f628}, [%r47+2816];
	fma.rn.f32 	%f629, %f613, %f621, %f549;
	fma.rn.f32 	%f630, %f613, %f622, %f550;
	fma.rn.f32 	%f631, %f613, %f623, %f551;
	fma.rn.f32 	%f632, %f613, %f624, %f552;
	fma.rn.f32 	%f633, %f614, %f621, %f553;
	fma.rn.f32 	%f634, %f614, %f622, %f554;
	fma.rn.f32 	%f635, %f614, %f623, %f555;
	fma.rn.f32 	%f636, %f614, %f624, %f556;
	fma.rn.f32 	%f637, %f615, %f621, %f557;
	fma.rn.f32 	%f638, %f615, %f622, %f558;
	fma.rn.f32 	%f639, %f615, %f623, %f559;
	fma.rn.f32 	%f640, %f615, %f624, %f560;
	fma.rn.f32 	%f641, %f616, %f621, %f561;
	fma.rn.f32 	%f642, %f616, %f622, %f562;
	fma.rn.f32 	%f643, %f616, %f623, %f563;
	fma.rn.f32 	%f644, %f616, %f624, %f564;
	fma.rn.f32 	%f645, %f613, %f625, %f565;
	fma.rn.f32 	%f646, %f613, %f626, %f566;
	fma.rn.f32 	%f647, %f613, %f627, %f567;
	fma.rn.f32 	%f648, %f613, %f628, %f568;
	fma.rn.f32 	%f649, %f614, %f625, %f569;
	fma.rn.f32 	%f650, %f614, %f626, %f570;
	fma.rn.f32 	%f651, %f614, %f627, %f571;
	fma.rn.f32 	%f652, %f614, %f628, %f572;
	fma.rn.f32 	%f653, %f615, %f625, %f573;
	fma.rn.f32 	%f654, %f615, %f626, %f574;
	fma.rn.f32 	%f655, %f615, %f627, %f575;
	fma.rn.f32 	%f656, %f615, %f628, %f576;
	fma.rn.f32 	%f657, %f616, %f625, %f577;
	fma.rn.f32 	%f658, %f616, %f626, %f578;
	fma.rn.f32 	%f659, %f616, %f627, %f579;
	fma.rn.f32 	%f660, %f616, %f628, %f580;
	fma.rn.f32 	%f661, %f617, %f621, %f581;
	fma.rn.f32 	%f662, %f617, %f622, %f582;
	fma.rn.f32 	%f663, %f617, %f623, %f583;
	fma.rn.f32 	%f664, %f617, %f624, %f584;
	fma.rn.f32 	%f665, %f618, %f621, %f585;
	fma.rn.f32 	%f666, %f618, %f622, %f586;
	fma.rn.f32 	%f667, %f618, %f623, %f587;
	fma.rn.f32 	%f668, %f618, %f624, %f588;
	fma.rn.f32 	%f669, %f619, %f621, %f589;
	fma.rn.f32 	%f670, %f619, %f622, %f590;
	fma.rn.f32 	%f671, %f619, %f623, %f591;
	fma.rn.f32 	%f672, %f619, %f624, %f592;
	fma.rn.f32 	%f673, %f620, %f621, %f593;
	fma.rn.f32 	%f674, %f620, %f622, %f594;
	fma.rn.f32 	%f675, %f620, %f623, %f595;
	fma.rn.f32 	%f676, %f620, %f624, %f596;
	fma.rn.f32 	%f677, %f617, %f625, %f597;
	fma.rn.f32 	%f678, %f617, %f626, %f598;
	fma.rn.f32 	%f679, %f617, %f627, %f599;
	fma.rn.f32 	%f680, %f617, %f628, %f600;
	fma.rn.f32 	%f681, %f618, %f625, %f601;
	fma.rn.f32 	%f682, %f618, %f626, %f602;
	fma.rn.f32 	%f683, %f618, %f627, %f603;
	fma.rn.f32 	%f684, %f618, %f628, %f604;
	fma.rn.f32 	%f685, %f619, %f625, %f605;
	fma.rn.f32 	%f686, %f619, %f626, %f606;
	fma.rn.f32 	%f687, %f619, %f627, %f607;
	fma.rn.f32 	%f688, %f619, %f628, %f608;
	fma.rn.f32 	%f689, %f620, %f625, %f609;
	fma.rn.f32 	%f690, %f620, %f626, %f610;
	fma.rn.f32 	%f691, %f620, %f627, %f611;
	fma.rn.f32 	%f692, %f620, %f628, %f612;
	ld.shared.v4.f32 	{%f693, %f694, %f695, %f696}, [%r45+3072];
	ld.shared.v4.f32 	{%f697, %f698, %f699, %f700}, [%r45+3328];
	ld.shared.v4.f32 	{%f701, %f702, %f703, %f704}, [%r47+3072];
	ld.shared.v4.f32 	{%f705, %f706, %f707, %f708}, [%r47+3328];
	fma.rn.f32 	%f709, %f693, %f701, %f629;
	fma.rn.f32 	%f710, %f693, %f702, %f630;
	fma.rn.f32 	%f711, %f693, %f703, %f631;
	fma.rn.f32 	%f712, %f693, %f704, %f632;
	fma.rn.f32 	%f713, %f694, %f701, %f633;
	fma.rn.f32 	%f714, %f694, %f702, %f634;
	fma.rn.f32 	%f715, %f694, %f703, %f635;
	fma.rn.f32 	%f716, %f694, %f704, %f636;
	fma.rn.f32 	%f717, %f695, %f701, %f637;
	fma.rn.f32 	%f718, %f695, %f702, %f638;
	fma.rn.f32 	%f719, %f695, %f703, %f639;
	fma.rn.f32 	%f720, %f695, %f704, %f640;
	fma.rn.f32 	%f721, %f696, %f701, %f641;
	fma.rn.f32 	%f722, %f696, %f702, %f642;
	fma.rn.f32 	%f723, %f696, %f703, %f643;
	fma.rn.f32 	%f724, %f696, %f704, %f644;
	fma.rn.f32 	%f725, %f693, %f705, %f645;
	fma.rn.f32 	%f726, %f693, %f706, %f646;
	fma.rn.f32 	%f727, %f693, %f707, %f647;
	fma.rn.f32 	%f728, %f693, %f708, %f648;
	fma.rn.f32 	%f729, %f694, %f705, %f649;
	fma.rn.f32 	%f730, %f694, %f706, %f650;
	fma.rn.f32 	%f731, %f694, %f707, %f651;
	fma.rn.f32 	%f732, %f694, %f708, %f652;
	fma.rn.f32 	%f733, %f695, %f705, %f653;
	fma.rn.f32 	%f734, %f695, %f706, %f654;
	fma.rn.f32 	%f735, %f695, %f707, %f655;
	fma.rn.f32 	%f736, %f695, %f708, %f656;
	fma.rn.f32 	%f737, %f696, %f705, %f657;
	fma.rn.f32 	%f738, %f696, %f706, %f658;
	fma.rn.f32 	%f739, %f696, %f707, %f659;
	fma.rn.f32 	%f740, %f696, %f708, %f660;
	fma.rn.f32 	%f741, %f697, %f701, %f661;
	fma.rn.f32 	%f742, %f697, %f702, %f662;
	fma.rn.f32 	%f743, %f697, %f703, %f663;
	fma.rn.f32 	%f744, %f697, %f704, %f664;
	fma.rn.f32 	%f745, %f698, %f701, %f665;
	fma.rn.f32 	%f746, %f698, %f702, %f666;
	fma.rn.f32 	%f747, %f698, %f703, %f667;
	fma.rn.f32 	%f748, %f698, %f704, %f668;
	fma.rn.f32 	%f749, %f699, %f701, %f669;
	fma.rn.f32 	%f750, %f699, %f702, %f670;
	fma.rn.f32 	%f751, %f699, %f703, %f671;
	fma.rn.f32 	%f752, %f699, %f704, %f672;
	fma.rn.f32 	%f753, %f700, %f701, %f673;
	fma.rn.f32 	%f754, %f700, %f702, %f674;
	fma.rn.f32 	%f755, %f700, %f703, %f675;
	fma.rn.f32 	%f756, %f700, %f704, %f676;
	fma.rn.f32 	%f757, %f697, %f705, %f677;
	fma.rn.f32 	%f758, %f697, %f706, %f678;
	fma.rn.f32 	%f759, %f697, %f707, %f679;
	fma.rn.f32 	%f760, %f697, %f708, %f680;
	fma.rn.f32 	%f761, %f698, %f705, %f681;
	fma.rn.f32 	%f762, %f698, %f706, %f682;
	fma.rn.f32 	%f763, %f698, %f707, %f683;
	fma.rn.f32 	%f764, %f698, %f708, %f684;
	fma.rn.f32 	%f765, %f699, %f705, %f685;
	fma.rn.f32 	%f766, %f699, %f706, %f686;
	fma.rn.f32 	%f767, %f699, %f707, %f687;
	fma.rn.f32 	%f768, %f699, %f708, %f688;
	fma.rn.f32 	%f769, %f700, %f705, %f689;
	fma.rn.f32 	%f770, %f700, %f706, %f690;
	fma.rn.f32 	%f771, %f700, %f707, %f691;
	fma.rn.f32 	%f772, %f700, %f708, %f692;
	ld.shared.v4.f32 	{%f773, %f774, %f775, %f776}, [%r45+3584];
	ld.shared.v4.f32 	{%f777, %f778, %f779, %f780}, [%r45+3840];
	ld.shared.v4.f32 	{%f781, %f782, %f783, %f784}, [%r47+3584];
	ld.shared.v4.f32 	{%f785, %f786, %f787, %f788}, [%r47+3840];
	fma.rn.f32 	%f789, %f773, %f781, %f709;
	fma.rn.f32 	%f790, %f773, %f782, %f710;
	fma.rn.f32 	%f791, %f773, %f783, %f711;
	fma.rn.f32 	%f792, %f773, %f784, %f712;
	fma.rn.f32 	%f793, %f774, %f781, %f713;
	fma.rn.f32 	%f794, %f774, %f782, %f714;
	fma.rn.f32 	%f795, %f774, %f783, %f715;
	fma.rn.f32 	%f796, %f774, %f784, %f716;
	fma.rn.f32 	%f797, %f775, %f781, %f717;
	fma.rn.f32 	%f798, %f775, %f782, %f718;
	fma.rn.f32 	%f799, %f775, %f783, %f719;
	fma.rn.f32 	%f800, %f775, %f784, %f720;
	fma.rn.f32 	%f801, %f776, %f781, %f721;
	fma.rn.f32 	%f802, %f776, %f782, %f722;
	fma.rn.f32 	%f803, %f776, %f783, %f723;
	fma.rn.f32 	%f804, %f776, %f784, %f724;
	fma.rn.f32 	%f805, %f773, %f785, %f725;
	fma.rn.f32 	%f806, %f773, %f786, %f726;
	fma.rn.f32 	%f807, %f773, %f787, %f727;
	fma.rn.f32 	%f808, %f773, %f788, %f728;
	fma.rn.f32 	%f809, %f774, %f785, %f729;
	fma.rn.f32 	%f810, %f774, %f786, %f730;
	fma.rn.f32 	%f811, %f774, %f787, %f731;
	fma.rn.f32 	%f812, %f774, %f788, %f732;
	fma.rn.f32 	%f813, %f775, %f785, %f733;
	fma.rn.f32 	%f814, %f775, %f786, %f734;
	fma.rn.f32 	%f815, %f775, %f787, %f735;
	fma.rn.f32 	%f816, %f775, %f788, %f736;
	fma.rn.f32 	%f817, %f776, %f785, %f737;
	fma.rn.f32 	%f818, %f776, %f786, %f738;
	fma.rn.f32 	%f819, %f776, %f787, %f739;
	fma.rn.f32 	%f820, %f776, %f788, %f740;
	fma.rn.f32 	%f821, %f777, %f781, %f741;
	fma.rn.f32 	%f822, %f777, %f782, %f742;
	fma.rn.f32 	%f823, %f777, %f783, %f743;
	fma.rn.f32 	%f824, %f777, %f784, %f744;
	fma.rn.f32 	%f825, %f778, %f781, %f745;
	fma.rn.f32 	%f826, %f778, %f782, %f746;
	fma.rn.f32 	%f827, %f778, %f783, %f747;
	fma.rn.f32 	%f828, %f778, %f784, %f748;
	fma.rn.f32 	%f829, %f779, %f781, %f749;
	fma.rn.f32 	%f830, %f779, %f782, %f750;
	fma.rn.f32 	%f831, %f779, %f783, %f751;
	fma.rn.f32 	%f832, %f779, %f784, %f752;
	fma.rn.f32 	%f833, %f780, %f781, %f753;
	fma.rn.f32 	%f834, %f780, %f782, %f754;
	fma.rn.f32 	%f835, %f780, %f783, %f755;
	fma.rn.f32 	%f836, %f780, %f784, %f756;
	fma.rn.f32 	%f837, %f777, %f785, %f757;
	fma.rn.f32 	%f838, %f777, %f786, %f758;
	fma.rn.f32 	%f839, %f777, %f787, %f759;
	fma.rn.f32 	%f840, %f777, %f788, %f760;
	fma.rn.f32 	%f841, %f778, %f785, %f761;
	fma.rn.f32 	%f842, %f778, %f786, %f762;
	fma.rn.f32 	%f843, %f778, %f787, %f763;
	fma.rn.f32 	%f844, %f778, %f788, %f764;
	fma.rn.f32 	%f845, %f779, %f785, %f765;
	fma.rn.f32 	%f846, %f779, %f786, %f766;
	fma.rn.f32 	%f847, %f779, %f787, %f767;
	fma.rn.f32 	%f848, %f779, %f788, %f768;
	fma.rn.f32 	%f849, %f780, %f785, %f769;
	fma.rn.f32 	%f850, %f780, %f786, %f770;
	fma.rn.f32 	%f851, %f780, %f787, %f771;
	fma.rn.f32 	%f852, %f780, %f788, %f772;
	ld.shared.v4.f32 	{%f853, %f854, %f855, %f856}, [%r45+4096];
	ld.shared.v4.f32 	{%f857, %f858, %f859, %f860}, [%r45+4352];
	ld.shared.v4.f32 	{%f861, %f862, %f863, %f864}, [%r47+4096];
	ld.shared.v4.f32 	{%f865, %f866, %f867, %f868}, [%r47+4352];
	fma.rn.f32 	%f869, %f853, %f861, %f789;
	fma.rn.f32 	%f870, %f853, %f862, %f790;
	fma.rn.f32 	%f871, %f853, %f863, %f791;
	fma.rn.f32 	%f872, %f853, %f864, %f792;
	fma.rn.f32 	%f873, %f854, %f861, %f793;
	fma.rn.f32 	%f874, %f854, %f862, %f794;
	fma.rn.f32 	%f875, %f854, %f863, %f795;
	fma.rn.f32 	%f876, %f854, %f864, %f796;
	fma.rn.f32 	%f877, %f855, %f861, %f797;
	fma.rn.f32 	%f878, %f855, %f862, %f798;
	fma.rn.f32 	%f879, %f855, %f863, %f799;
	fma.rn.f32 	%f880, %f855, %f864, %f800;
	fma.rn.f32 	%f881, %f856, %f861, %f801;
	fma.rn.f32 	%f882, %f856, %f862, %f802;
	fma.rn.f32 	%f883, %f856, %f863, %f803;
	fma.rn.f32 	%f884, %f856, %f864, %f804;
	fma.rn.f32 	%f885, %f853, %f865, %f805;
	fma.rn.f32 	%f886, %f853, %f866, %f806;
	fma.rn.f32 	%f887, %f853, %f867, %f807;
	fma.rn.f32 	%f888, %f853, %f868, %f808;
	fma.rn.f32 	%f889, %f854, %f865, %f809;
	fma.rn.f32 	%f890, %f854, %f866, %f810;
	fma.rn.f32 	%f891, %f854, %f867, %f811;
	fma.rn.f32 	%f892, %f854, %f868, %f812;
	fma.rn.f32 	%f893, %f855, %f865, %f813;
	fma.rn.f32 	%f894, %f855, %f866, %f814;
	fma.rn.f32 	%f895, %f855, %f867, %f815;
	fma.rn.f32 	%f896, %f855, %f868, %f816;
	fma.rn.f32 	%f897, %f856, %f865, %f817;
	fma.rn.f32 	%f898, %f856, %f866, %f818;
	fma.rn.f32 	%f899, %f856, %f867, %f819;
	fma.rn.f32 	%f900, %f856, %f868, %f820;
	fma.rn.f32 	%f901, %f857, %f861, %f821;
	fma.rn.f32 	%f902, %f857, %f862, %f822;
	fma.rn.f32 	%f903, %f857, %f863, %f823;
	fma.rn.f32 	%f904, %f857, %f864, %f824;
	fma.rn.f32 	%f905, %f858, %f861, %f825;
	fma.rn.f32 	%f906, %f858, %f862, %f826;
	fma.rn.f32 	%f907, %f858, %f863, %f827;
	fma.rn.f32 	%f908, %f858, %f864, %f828;
	fma.rn.f32 	%f909, %f859, %f861, %f829;
	fma.rn.f32 	%f910, %f859, %f862, %f830;
	fma.rn.f32 	%f911, %f859, %f863, %f831;
	fma.rn.f32 	%f912, %f859, %f864, %f832;
	fma.rn.f32 	%f913, %f860, %f861, %f833;
	fma.rn.f32 	%f914, %f860, %f862, %f834;
	fma.rn.f32 	%f915, %f860, %f863, %f835;
	fma.rn.f32 	%f916, %f860, %f864, %f836;
	fma.rn.f32 	%f917, %f857, %f865, %f837;
	fma.rn.f32 	%f918, %f857, %f866, %f838;
	fma.rn.f32 	%f919, %f857, %f867, %f839;
	fma.rn.f32 	%f920, %f857, %f868, %f840;
	fma.rn.f32 	%f921, %f858, %f865, %f841;
	fma.rn.f32 	%f922, %f858, %f866, %f842;
	fma.rn.f32 	%f923, %f858, %f867, %f843;
	fma.rn.f32 	%f924, %f858, %f868, %f844;
	fma.rn.f32 	%f925, %f859, %f865, %f845;
	fma.rn.f32 	%f926, %f859, %f866, %f846;
	fma.rn.f32 	%f927, %f859, %f867, %f847;
	fma.rn.f32 	%f928, %f859, %f868, %f848;
	fma.rn.f32 	%f929, %f860, %f865, %f849;
	fma.rn.f32 	%f930, %f860, %f866, %f850;
	fma.rn.f32 	%f931, %f860, %f867, %f851;
	fma.rn.f32 	%f932, %f860, %f868, %f852;
	ld.shared.v4.f32 	{%f933, %f934, %f935, %f936}, [%r45+4608];
	ld.shared.v4.f32 	{%f937, %f938, %f939, %f940}, [%r45+4864];
	ld.shared.v4.f32 	{%f941, %f942, %f943, %f944}, [%r47+4608];
	ld.shared.v4.f32 	{%f945, %f946, %f947, %f948}, [%r47+4864];
	fma.rn.f32 	%f949, %f933, %f941, %f869;
	fma.rn.f32 	%f950, %f933, %f942, %f870;
	fma.rn.f32 	%f951, %f933, %f943, %f871;
	fma.rn.f32 	%f952, %f933, %f944, %f872;
	fma.rn.f32 	%f953, %f934, %f941, %f873;
	fma.rn.f32 	%f954, %f934, %f942, %f874;
	fma.rn.f32 	%f955, %f934, %f943, %f875;
	fma.rn.f32 	%f956, %f934, %f944, %f876;
	fma.rn.f32 	%f957, %f935, %f941, %f877;
	fma.rn.f32 	%f958, %f935, %f942, %f878;
	fma.rn.f32 	%f959, %f935, %f943, %f879;
	fma.rn.f32 	%f960, %f935, %f944, %f880;
	fma.rn.f32 	%f961, %f936, %f941, %f881;
	fma.rn.f32 	%f962, %f936, %f942, %f882;
	fma.rn.f32 	%f963, %f936, %f943, %f883;
	fma.rn.f32 	%f964, %f936, %f944, %f884;
	fma.rn.f32 	%f965, %f933, %f945, %f885;
	fma.rn.f32 	%f966, %f933, %f946, %f886;
	fma.rn.f32 	%f967, %f933, %f947, %f887;
	fma.rn.f32 	%f968, %f933, %f948, %f888;
	fma.rn.f32 	%f969, %f934, %f945, %f889;
	fma.rn.f32 	%f970, %f934, %f946, %f890;
	fma.rn.f32 	%f971, %f934, %f947, %f891;
	fma.rn.f32 	%f972, %f934, %f948, %f892;
	fma.rn.f32 	%f973, %f935, %f945, %f893;
	fma.rn.f32 	%f974, %f935, %f946, %f894;
	fma.rn.f32 	%f975, %f935, %f947, %f895;
	fma.rn.f32 	%f976, %f935, %f948, %f896;
	fma.rn.f32 	%f977, %f936, %f945, %f897;
	fma.rn.f32 	%f978, %f936, %f946, %f898;
	fma.rn.f32 	%f979, %f936, %f947, %f899;
	fma.rn.f32 	%f980, %f936, %f948, %f900;
	fma.rn.f32 	%f981, %f937, %f941, %f901;
	fma.rn.f32 	%f982, %f937, %f942, %f902;
	fma.rn.f32 	%f983, %f937, %f943, %f903;
	fma.rn.f32 	%f984, %f937, %f944, %f904;
	fma.rn.f32 	%f985, %f938, %f941, %f905;
	fma.rn.f32 	%f986, %f938, %f942, %f906;
	fma.rn.f32 	%f987, %f938, %f943, %f907;
	fma.rn.f32 	%f988, %f938, %f944, %f908;
	fma.rn.f32 	%f989, %f939, %f941, %f909;
	fma.rn.f32 	%f990, %f939, %f942, %f910;
	fma.rn.f32 	%f991, %f939, %f943, %f911;
	fma.rn.f32 	%f992, %f939, %f944, %f912;
	fma.rn.f32 	%f993, %f940, %f941, %f913;
	fma.rn.f32 	%f994, %f940, %f942, %f914;
	fma.rn.f32 	%f995, %f940, %f943, %f915;
	fma.rn.f32 	%f996, %f940, %f944, %f916;
	fma.rn.f32 	%f997, %f937, %f945, %f917;
	fma.rn.f32 	%f998, %f937, %f946, %f918;
	fma.rn.f32 	%f999, %f937, %f947, %f919;
	fma.rn.f32 	%f1000, %f937, %f948, %f920;
	fma.rn.f32 	%f1001, %f938, %f945, %f921;
	fma.rn.f32 	%f1002, %f938, %f946, %f922;
	fma.rn.f32 	%f1003, %f938, %f947, %f923;
	fma.rn.f32 	%f1004, %f938, %f948, %f924;
	fma.rn.f32 	%f1005, %f939, %f945, %f925;
	fma.rn.f32 	%f1006, %f939, %f946, %f926;
	fma.rn.f32 	%f1007, %f939, %f947, %f927;
	fma.rn.f32 	%f1008, %f939, %f948, %f928;
	fma.rn.f32 	%f1009, %f940, %f945, %f929;
	fma.rn.f32 	%f1010, %f940, %f946, %f930;
	fma.rn.f32 	%f1011, %f940, %f947, %f931;
	fma.rn.f32 	%f1012, %f940, %f948, %f932;
	ld.shared.v4.f32 	{%f1013, %f1014, %f1015, %f1016}, [%r45+5120];
	ld.shared.v4.f32 	{%f1017, %f1018, %f1019, %f1020}, [%r45+5376];
	ld.shared.v4.f32 	{%f1021, %f1022, %f1023, %f1024}, [%r47+5120];
	ld.shared.v4.f32 	{%f1025, %f1026, %f1027, %f1028}, [%r47+5376];
	fma.rn.f32 	%f1029, %f1013, %f1021, %f949;
	fma.rn.f32 	%f1030, %f1013, %f1022, %f950;
	fma.rn.f32 	%f1031, %f1013, %f1023, %f951;
	fma.rn.f32 	%f1032, %f1013, %f1024, %f952;
	fma.rn.f32 	%f1033, %f1014, %f1021, %f953;
	fma.rn.f32 	%f1034, %f1014, %f1022, %f954;
	fma.rn.f32 	%f1035, %f1014, %f1023, %f955;
	fma.rn.f32 	%f1036, %f1014, %f1024, %f956;
	fma.rn.f32 	%f1037, %f1015, %f1021, %f957;
	fma.rn.f32 	%f1038, %f1015, %f1022, %f958;
	fma.rn.f32 	%f1039, %f1015, %f1023, %f959;
	fma.rn.f32 	%f1040, %f1015, %f1024, %f960;
	fma.rn.f32 	%f1041, %f1016, %f1021, %f961;
	fma.rn.f32 	%f1042, %f1016, %f1022, %f962;
	fma.rn.f32 	%f1043, %f1016, %f1023, %f963;
	fma.rn.f32 	%f1044, %f1016, %f1024, %f964;
	fma.rn.f32 	%f1045, %f1013, %f1025, %f965;
	fma.rn.f32 	%f1046, %f1013, %f1026, %f966;
	fma.rn.f32 	%f1047, %f1013, %f1027, %f967;
	fma.rn.f32 	%f1048, %f1013, %f1028, %f968;
	fma.rn.f32 	%f1049, %f1014, %f1025, %f969;
	fma.rn.f32 	%f1050, %f1014, %f1026, %f970;
	fma.rn.f32 	%f1051, %f1014, %f1027, %f971;
	fma.rn.f32 	%f1052, %f1014, %f1028, %f972;
	fma.rn.f32 	%f1053, %f1015, %f1025, %f973;
	fma.rn.f32 	%f1054, %f1015, %f1026, %f974;
	fma.rn.f32 	%f1055, %f1015, %f1027, %f975;
	fma.rn.f32 	%f1056, %f1015, %f1028, %f976;
	fma.rn.f32 	%f1057, %f1016, %f1025, %f977;
	fma.rn.f32 	%f1058, %f1016, %f1026, %f978;
	fma.rn.f32 	%f1059, %f1016, %f1027, %f979;
	fma.rn.f32 	%f1060, %f1016, %f1028, %f980;
	fma.rn.f32 	%f1061, %f1017, %f1021, %f981;
	fma.rn.f32 	%f1062, %f1017, %f1022, %f982;
	fma.rn.f32 	%f1063, %f1017, %f1023, %f983;
	fma.rn.f32 	%f1064, %f1017, %f1024, %f984;
	fma.rn.f32 	%f1065, %f1018, %f1021, %f985;
	fma.rn.f32 	%f1066, %f1018, %f1022, %f986;
	fma.rn.f32 	%f1067, %f1018, %f1023, %f987;
	fma.rn.f32 	%f1068, %f1018, %f1024, %f988;
	fma.rn.f32 	%f1069, %f1019, %f1021, %f989;
	fma.rn.f32 	%f1070, %f1019, %f1022, %f990;
	fma.rn.f32 	%f1071, %f1019, %f1023, %f991;
	fma.rn.f32 	%f1072, %f1019, %f1024, %f992;
	fma.rn.f32 	%f1073, %f1020, %f1021, %f993;
	fma.rn.f32 	%f1074, %f1020, %f1022, %f994;
	fma.rn.f32 	%f1075, %f1020, %f1023, %f995;
	fma.rn.f32 	%f1076, %f1020, %f1024, %f996;
	fma.rn.f32 	%f1077, %f1017, %f1025, %f997;
	fma.rn.f32 	%f1078, %f1017, %f1026, %f998;
	fma.rn.f32 	%f1079, %f1017, %f1027, %f999;
	fma.rn.f32 	%f1080, %f1017, %f1028, %f1000;
	fma.rn.f32 	%f1081, %f1018, %f1025, %f1001;
	fma.rn.f32 	%f1082, %f1018, %f1026, %f1002;
	fma.rn.f32 	%f1083, %f1018, %f1027, %f1003;
	fma.rn.f32 	%f1084, %f1018, %f1028, %f1004;
	fma.rn.f32 	%f1085, %f1019, %f1025, %f1005;
	fma.rn.f32 	%f1086, %f1019, %f1026, %f1006;
	fma.rn.f32 	%f1087, %f1019, %f1027, %f1007;
	fma.rn.f32 	%f1088, %f1019, %f1028, %f1008;
	fma.rn.f32 	%f1089, %f1020, %f1025, %f1009;
	fma.rn.f32 	%f1090, %f1020, %f1026, %f1010;
	fma.rn.f32 	%f1091, %f1020, %f1027, %f1011;
	fma.rn.f32 	%f1092, %f1020, %f1028, %f1012;
	ld.shared.v4.f32 	{%f1093, %f1094, %f1095, %f1096}, [%r45+5632];
	ld.shared.v4.f32 	{%f1097, %f1098, %f1099, %f1100}, [%r45+5888];
	ld.shared.v4.f32 	{%f1101, %f1102, %f1103, %f1104}, [%r47+5632];
	ld.shared.v4.f32 	{%f1105, %f1106, %f1107, %f1108}, [%r47+5888];
	fma.rn.f32 	%f1109, %f1093, %f1101, %f1029;
	fma.rn.f32 	%f1110, %f1093, %f1102, %f1030;
	fma.rn.f32 	%f1111, %f1093, %f1103, %f1031;
	fma.rn.f32 	%f1112, %f1093, %f1104, %f1032;
	fma.rn.f32 	%f1113, %f1094, %f1101, %f1033;
	fma.rn.f32 	%f1114, %f1094, %f1102, %f1034;
	fma.rn.f32 	%f1115, %f1094, %f1103, %f1035;
	fma.rn.f32 	%f1116, %f1094, %f1104, %f1036;
	fma.rn.f32 	%f1117, %f1095, %f1101, %f1037;
	fma.rn.f32 	%f1118, %f1095, %f1102, %f1038;
	fma.rn.f32 	%f1119, %f1095, %f1103, %f1039;
	fma.rn.f32 	%f1120, %f1095, %f1104, %f1040;
	fma.rn.f32 	%f1121, %f1096, %f1101, %f1041;
	fma.rn.f32 	%f1122, %f1096, %f1102, %f1042;
	fma.rn.f32 	%f1123, %f1096, %f1103, %f1043;
	fma.rn.f32 	%f1124, %f1096, %f1104, %f1044;
	fma.rn.f32 	%f1125, %f1093, %f1105, %f1045;
	fma.rn.f32 	%f1126, %f1093, %f1106, %f1046;
	fma.rn.f32 	%f1127, %f1093, %f1107, %f1047;
	fma.rn.f32 	%f1128, %f1093, %f1108, %f1048;
	fma.rn.f32 	%f1129, %f1094, %f1105, %f1049;
	fma.rn.f32 	%f1130, %f1094, %f1106, %f1050;
	fma.rn.f32 	%f1131, %f1094, %f1107, %f1051;
	fma.rn.f32 	%f1132, %f1094, %f1108, %f1052;
	fma.rn.f32 	%f1133, %f1095, %f1105, %f1053;
	fma.rn.f32 	%f1134, %f1095, %f1106, %f1054;
	fma.rn.f32 	%f1135, %f1095, %f1107, %f1055;
	fma.rn.f32 	%f1136, %f1095, %f1108, %f1056;
	fma.rn.f32 	%f1137, %f1096, %f1105, %f1057;
	fma.rn.f32 	%f1138, %f1096, %f1106, %f1058;
	fma.rn.f32 	%f1139, %f1096, %f1107, %f1059;
	fma.rn.f32 	%f1140, %f1096, %f1108, %f1060;
	fma.rn.f32 	%f1141, %f1097, %f1101, %f1061;
	fma.rn.f32 	%f1142, %f1097, %f1102, %f1062;
	fma.rn.f32 	%f1143, %f1097, %f1103, %f1063;
	fma.rn.f32 	%f1144, %f1097, %f1104, %f1064;
	fma.rn.f32 	%f1145, %f1098, %f1101, %f1065;
	fma.rn.f32 	%f1146, %f1098, %f1102, %f1066;
	fma.rn.f32 	%f1147, %f1098, %f1103, %f1067;
	fma.rn.f32 	%f1148, %f1098, %f1104, %f1068;
	fma.rn.f32 	%f1149, %f1099, %f1101, %f1069;
	fma.rn.f32 	%f1150, %f1099, %f1102, %f1070;
	fma.rn.f32 	%f1151, %f1099, %f1103, %f1071;
	fma.rn.f32 	%f1152, %f1099, %f1104, %f1072;
	fma.rn.f32 	%f1153, %f1100, %f1101, %f1073;
	fma.rn.f32 	%f1154, %f1100, %f1102, %f1074;
	fma.rn.f32 	%f1155, %f1100, %f1103, %f1075;
	fma.rn.f32 	%f1156, %f1100, %f1104, %f1076;
	fma.rn.f32 	%f1157, %f1097, %f1105, %f1077;
	fma.rn.f32 	%f1158, %f1097, %f1106, %f1078;
	fma.rn.f32 	%f1159, %f1097, %f1107, %f1079;
	fma.rn.f32 	%f1160, %f1097, %f1108, %f1080;
	fma.rn.f32 	%f1161, %f1098, %f1105, %f1081;
	fma.rn.f32 	%f1162, %f1098, %f1106, %f1082;
	fma.rn.f32 	%f1163, %f1098, %f1107, %f1083;
	fma.rn.f32 	%f1164, %f1098, %f1108, %f1084;
	fma.rn.f32 	%f1165, %f1099, %f1105, %f1085;
	fma.rn.f32 	%f1166, %f1099, %f1106, %f1086;
	fma.rn.f32 	%f1167, %f1099, %f1107, %f1087;
	fma.rn.f32 	%f1168, %f1099, %f1108, %f1088;
	fma.rn.f32 	%f1169, %f1100, %f1105, %f1089;
	fma.rn.f32 	%f1170, %f1100, %f1106, %f1090;
	fma.rn.f32 	%f1171, %f1100, %f1107, %f1091;
	fma.rn.f32 	%f1172, %f1100, %f1108, %f1092;
	ld.shared.v4.f32 	{%f1173, %f1174, %f1175, %f1176}, [%r45+6144];
	ld.shared.v4.f32 	{%f1177, %f1178, %f1179, %f1180}, [%r45+6400];
	ld.shared.v4.f32 	{%f1181, %f1182, %f1183, %f1184}, [%r47+6144];
	ld.shared.v4.f32 	{%f1185, %f1186, %f1187, %f1188}, [%r47+6400];
	fma.rn.f32 	%f1189, %f1173, %f1181, %f1109;
	fma.rn.f32 	%f1190, %f1173, %f1182, %f1110;
	fma.rn.f32 	%f1191, %f1173, %f1183, %f1111;
	fma.rn.f32 	%f1192, %f1173, %f1184, %f1112;
	fma.rn.f32 	%f1193, %f1174, %f1181, %f1113;
	fma.rn.f32 	%f1194, %f1174, %f1182, %f1114;
	fma.rn.f32 	%f1195, %f1174, %f1183, %f1115;
	fma.rn.f32 	%f1196, %f1174, %f1184, %f1116;
	fma.rn.f32 	%f1197, %f1175, %f1181, %f1117;
	fma.rn.f32 	%f1198, %f1175, %f1182, %f1118;
	fma.rn.f32 	%f1199, %f1175, %f1183, %f1119;
	fma.rn.f32 	%f1200, %f1175, %f1184, %f1120;
	fma.rn.f32 	%f1201, %f1176, %f1181, %f1121;
	fma.rn.f32 	%f1202, %f1176, %f1182, %f1122;
	fma.rn.f32 	%f1203, %f1176, %f1183, %f1123;
	fma.rn.f32 	%f1204, %f1176, %f1184, %f1124;
	fma.rn.f32 	%f1205, %f1173, %f1185, %f1125;
	fma.rn.f32 	%f1206, %f1173, %f1186, %f1126;
	fma.rn.f32 	%f1207, %f1173, %f1187, %f1127;
	fma.rn.f32 	%f1208, %f1173, %f1188, %f1128;
	fma.rn.f32 	%f1209, %f1174, %f1185, %f1129;
	fma.rn.f32 	%f1210, %f1174, %f1186, %f1130;
	fma.rn.f32 	%f1211, %f1174, %f1187, %f1131;
	fma.rn.f32 	%f1212, %f1174, %f1188, %f1132;
	fma.rn.f32 	%f1213, %f1175, %f1185, %f1133;
	fma.rn.f32 	%f1214, %f1175, %f1186, %f1134;
	fma.rn.f32 	%f1215, %f1175, %f1187, %f1135;
	fma.rn.f32 	%f1216, %f1175, %f1188, %f1136;
	fma.rn.f32 	%f1217, %f1176, %f1185, %f1137;
	fma.rn.f32 	%f1218, %f1176, %f1186, %f1138;
	fma.rn.f32 	%f1219, %f1176, %f1187, %f1139;
	fma.rn.f32 	%f1220, %f1176, %f1188, %f1140;
	fma.rn.f32 	%f1221, %f1177, %f1181, %f1141;
	fma.rn.f32 	%f1222, %f1177, %f1182, %f1142;
	fma.rn.f32 	%f1223, %f1177, %f1183, %f1143;
	fma.rn.f32 	%f1224, %f1177, %f1184, %f1144;
	fma.rn.f32 	%f1225, %f1178, %f1181, %f1145;
	fma.rn.f32 	%f1226, %f1178, %f1182, %f1146;
	fma.rn.f32 	%f1227, %f1178, %f1183, %f1147;
	fma.rn.f32 	%f1228, %f1178, %f1184, %f1148;
	fma.rn.f32 	%f1229, %f1179, %f1181, %f1149;
	fma.rn.f32 	%f1230, %f1179, %f1182, %f1150;
	fma.rn.f32 	%f1231, %f1179, %f1183, %f1151;
	fma.rn.f32 	%f1232, %f1179, %f1184, %f1152;
	fma.rn.f32 	%f1233, %f1180, %f1181, %f1153;
	fma.rn.f32 	%f1234, %f1180, %f1182, %f1154;
	fma.rn.f32 	%f1235, %f1180, %f1183, %f1155;
	fma.rn.f32 	%f1236, %f1180, %f1184, %f1156;
	fma.rn.f32 	%f1237, %f1177, %f1185, %f1157;
	fma.rn.f32 	%f1238, %f1177, %f1186, %f1158;
	fma.rn.f32 	%f1239, %f1177, %f1187, %f1159;
	fma.rn.f32 	%f1240, %f1177, %f1188, %f1160;
	fma.rn.f32 	%f1241, %f1178, %f1185, %f1161;
	fma.rn.f32 	%f1242, %f1178, %f1186, %f1162;
	fma.rn.f32 	%f1243, %f1178, %f1187, %f1163;
	fma.rn.f32 	%f1244, %f1178, %f1188, %f1164;
	fma.rn.f32 	%f1245, %f1179, %f1185, %f1165;
	fma.rn.f32 	%f1246, %f1179, %f1186, %f1166;
	fma.rn.f32 	%f1247, %f1179, %f1187, %f1167;
	fma.rn.f32 	%f1248, %f1179, %f1188, %f1168;
	fma.rn.f32 	%f1249, %f1180, %f1185, %f1169;
	fma.rn.f32 	%f1250, %f1180, %f1186, %f1170;
	fma.rn.f32 	%f1251, %f1180, %f1187, %f1171;
	fma.rn.f32 	%f1252, %f1180, %f1188, %f1172;
	ld.shared.v4.f32 	{%f1253, %f1254, %f1255, %f1256}, [%r45+6656];
	ld.shared.v4.f32 	{%f1257, %f1258, %f1259, %f1260}, [%r45+6912];
	ld.shared.v4.f32 	{%f1261, %f1262, %f1263, %f1264}, [%r47+6656];
	ld.shared.v4.f32 	{%f1265, %f1266, %f1267, %f1268}, [%r47+6912];
	fma.rn.f32 	%f1269, %f1253, %f1261, %f1189;
	fma.rn.f32 	%f1270, %f1253, %f1262, %f1190;
	fma.rn.f32 	%f1271, %f1253, %f1263, %f1191;
	fma.rn.f32 	%f1272, %f1253, %f1264, %f1192;
	fma.rn.f32 	%f1273, %f1254, %f1261, %f1193;
	fma.rn.f32 	%f1274, %f1254, %f1262, %f1194;
	fma.rn.f32 	%f1275, %f1254, %f1263, %f1195;
	fma.rn.f32 	%f1276, %f1254, %f1264, %f1196;
	fma.rn.f32 	%f1277, %f1255, %f1261, %f1197;
	fma.rn.f32 	%f1278, %f1255, %f1262, %f1198;
	fma.rn.f32 	%f1279, %f1255, %f1263, %f1199;
	fma.rn.f32 	%f1280, %f1255, %f1264, %f1200;
	fma.rn.f32 	%f1281, %f1256, %f1261, %f1201;
	fma.rn.f32 	%f1282, %f1256, %f1262, %f1202;
	fma.rn.f32 	%f1283, %f1256, %f1263, %f1203;
	fma.rn.f32 	%f1284, %f1256, %f1264, %f1204;
	fma.rn.f32 	%f1285, %f1253, %f1265, %f1205;
	fma.rn.f32 	%f1286, %f1253, %f1266, %f1206;
	fma.rn.f32 	%f1287, %f1253, %f1267, %f1207;
	fma.rn.f32 	%f1288, %f1253, %f1268, %f1208;
	fma.rn.f32 	%f1289, %f1254, %f1265, %f1209;
	fma.rn.f32 	%f1290, %f1254, %f1266, %f1210;
	fma.rn.f32 	%f1291, %f1254, %f1267, %f1211;
	fma.rn.f32 	%f1292, %f1254, %f1268, %f1212;
	fma.rn.f32 	%f1293, %f1255, %f1265, %f1213;
	fma.rn.f32 	%f1294, %f1255, %f1266, %f1214;
	fma.rn.f32 	%f1295, %f1255, %f1267, %f1215;
	fma.rn.f32 	%f1296, %f1255, %f1268, %f1216;
	fma.rn.f32 	%f1297, %f1256, %f1265, %f1217;
	fma.rn.f32 	%f1298, %f1256, %f1266, %f1218;
	fma.rn.f32 	%f1299, %f1256, %f1267, %f1219;
	fma.rn.f32 	%f1300, %f1256, %f1268, %f1220;
	fma.rn.f32 	%f1301, %f1257, %f1261, %f1221;
	fma.rn.f32 	%f1302, %f1257, %f1262, %f1222;
	fma.rn.f32 	%f1303, %f1257, %f1263, %f1223;
	fma.rn.f32 	%f1304, %f1257, %f1264, %f1224;
	fma.rn.f32 	%f1305, %f1258, %f1261, %f1225;
	fma.rn.f32 	%f1306, %f1258, %f1262, %f1226;
	fma.rn.f32 	%f1307, %f1258, %f1263, %f1227;
	fma.rn.f32 	%f1308, %f1258, %f1264, %f1228;
	fma.rn.f32 	%f1309, %f1259, %f1261, %f1229;
	fma.rn.f32 	%f1310, %f1259, %f1262, %f1230;
	fma.rn.f32 	%f1311, %f1259, %f1263, %f1231;
	fma.rn.f32 	%f1312, %f1259, %f1264, %f1232;
	fma.rn.f32 	%f1313, %f1260, %f1261, %f1233;
	fma.rn.f32 	%f1314, %f1260, %f1262, %f1234;
	fma.rn.f32 	%f1315, %f1260, %f1263, %f1235;
	fma.rn.f32 	%f1316, %f1260, %f1264, %f1236;
	fma.rn.f32 	%f1317, %f1257, %f1265, %f1237;
	fma.rn.f32 	%f1318, %f1257, %f1266, %f1238;
	fma.rn.f32 	%f1319, %f1257, %f1267, %f1239;
	fma.rn.f32 	%f1320, %f1257, %f1268, %f1240;
	fma.rn.f32 	%f1321, %f1258, %f1265, %f1241;
	fma.rn.f32 	%f1322, %f1258, %f1266, %f1242;
	fma.rn.f32 	%f1323, %f1258, %f1267, %f1243;
	fma.rn.f32 	%f1324, %f1258, %f1268, %f1244;
	fma.rn.f32 	%f1325, %f1259, %f1265, %f1245;
	fma.rn.f32 	%f1326, %f1259, %f1266, %f1246;
	fma.rn.f32 	%f1327, %f1259, %f1267, %f1247;
	fma.rn.f32 	%f1328, %f1259, %f1268, %f1248;
	fma.rn.f32 	%f1329, %f1260, %f1265, %f1249;
	fma.rn.f32 	%f1330, %f1260, %f1266, %f1250;
	fma.rn.f32 	%f1331, %f1260, %f1267, %f1251;
	fma.rn.f32 	%f1332, %f1260, %f1268, %f1252;
	ld.shared.v4.f32 	{%f1333, %f1334, %f1335, %f1336}, [%r45+7168];
	ld.shared.v4.f32 	{%f1337, %f1338, %f1339, %f1340}, [%r45+7424];
	ld.shared.v4.f32 	{%f1341, %f1342, %f1343, %f1344}, [%r47+7168];
	ld.shared.v4.f32 	{%f1345, %f1346, %f1347, %f1348}, [%r47+7424];
	fma.rn.f32 	%f1349, %f1333, %f1341, %f1269;
	fma.rn.f32 	%f1350, %f1333, %f1342, %f1270;
	fma.rn.f32 	%f1351, %f1333, %f1343, %f1271;
	fma.rn.f32 	%f1352, %f1333, %f1344, %f1272;
	fma.rn.f32 	%f1353, %f1334, %f1341, %f1273;
	fma.rn.f32 	%f1354, %f1334, %f1342, %f1274;
	fma.rn.f32 	%f1355, %f1334, %f1343, %f1275;
	fma.rn.f32 	%f1356, %f1334, %f1344, %f1276;
	fma.rn.f32 	%f1357, %f1335, %f1341, %f1277;
	fma.rn.f32 	%f1358, %f1335, %f1342, %f1278;
	fma.rn.f32 	%f1359, %f1335, %f1343, %f1279;
	fma.rn.f32 	%f1360, %f1335, %f1344, %f1280;
	fma.rn.f32 	%f1361, %f1336, %f1341, %f1281;
	fma.rn.f32 	%f1362, %f1336, %f1342, %f1282;
	fma.rn.f32 	%f1363, %f1336, %f1343, %f1283;
	fma.rn.f32 	%f1364, %f1336, %f1344, %f1284;
	fma.rn.f32 	%f1365, %f1333, %f1345, %f1285;
	fma.rn.f32 	%f1366, %f1333, %f1346, %f1286;
	fma.rn.f32 	%f1367, %f1333, %f1347, %f1287;
	fma.rn.f32 	%f1368, %f1333, %f1348, %f1288;
	fma.rn.f32 	%f1369, %f1334, %f1345, %f1289;
	fma.rn.f32 	%f1370, %f1334, %f1346, %f1290;
	fma.rn.f32 	%f1371, %f1334, %f1347, %f1291;
	fma.rn.f32 	%f1372, %f1334, %f1348, %f1292;
	fma.rn.f32 	%f1373, %f1335, %f1345, %f1293;
	fma.rn.f32 	%f1374, %f1335, %f1346, %f1294;
	fma.rn.f32 	%f1375, %f1335, %f1347, %f1295;
	fma.rn.f32 	%f1376, %f1335, %f1348, %f1296;
	fma.rn.f32 	%f1377, %f1336, %f1345, %f1297;
	fma.rn.f32 	%f1378, %f1336, %f1346, %f1298;
	fma.rn.f32 	%f1379, %f1336, %f1347, %f1299;
	fma.rn.f32 	%f1380, %f1336, %f1348, %f1300;
	fma.rn.f32 	%f1381, %f1337, %f1341, %f1301;
	fma.rn.f32 	%f1382, %f1337, %f1342, %f1302;
	fma.rn.f32 	%f1383, %f1337, %f1343, %f1303;
	fma.rn.f32 	%f1384, %f1337, %f1344, %f1304;
	fma.rn.f32 	%f1385, %f1338, %f1341, %f1305;
	fma.rn.f32 	%f1386, %f1338, %f1342, %f1306;
	fma.rn.f32 	%f1387, %f1338, %f1343, %f1307;
	fma.rn.f32 	%f1388, %f1338, %f1344, %f1308;
	fma.rn.f32 	%f1389, %f1339, %f1341, %f1309;
	fma.rn.f32 	%f1390, %f1339, %f1342, %f1310;
	fma.rn.f32 	%f1391, %f1339, %f1343, %f1311;
	fma.rn.f32 	%f1392, %f1339, %f1344, %f1312;
	fma.rn.f32 	%f1393, %f1340, %f1341, %f1313;
	fma.rn.f32 	%f1394, %f1340, %f1342, %f1314;
	fma.rn.f32 	%f1395, %f1340, %f1343, %f1315;
	fma.rn.f32 	%f1396, %f1340, %f1344, %f1316;
	fma.rn.f32 	%f1397, %f1337, %f1345, %f1317;
	fma.rn.f32 	%f1398, %f1337, %f1346, %f1318;
	fma.rn.f32 	%f1399, %f1337, %f1347, %f1319;
	fma.rn.f32 	%f1400, %f1337, %f1348, %f1320;
	fma.rn.f32 	%f1401, %f1338, %f1345, %f1321;
	fma.rn.f32 	%f1402, %f1338, %f1346, %f1322;
	fma.rn.f32 	%f1403, %f1338, %f1347, %f1323;
	fma.rn.f32 	%f1404, %f1338, %f1348, %f1324;
	fma.rn.f32 	%f1405, %f1339, %f1345, %f1325;
	fma.rn.f32 	%f1406, %f1339, %f1346, %f1326;
	fma.rn.f32 	%f1407, %f1339, %f1347, %f1327;
	fma.rn.f32 	%f1408, %f1339, %f1348, %f1328;
	fma.rn.f32 	%f1409, %f1340, %f1345, %f1329;
	fma.rn.f32 	%f1410, %f1340, %f1346, %f1330;
	fma.rn.f32 	%f1411, %f1340, %f1347, %f1331;
	fma.rn.f32 	%f1412, %f1340, %f1348, %f1332;
	ld.shared.v4.f32 	{%f1413, %f1414, %f1415, %f1416}, [%r45+7680];
	ld.shared.v4.f32 	{%f1417, %f1418, %f1419, %f1420}, [%r45+7936];
	ld.shared.v4.f32 	{%f1421, %f1422, %f1423, %f1424}, [%r47+7680];
	ld.shared.v4.f32 	{%f1425, %f1426, %f1427, %f1428}, [%r47+7936];
	fma.rn.f32 	%f1750, %f1413, %f1421, %f1349;
	fma.rn.f32 	%f1749, %f1413, %f1422, %f1350;
	fma.rn.f32 	%f1748, %f1413, %f1423, %f1351;
	fma.rn.f32 	%f1747, %f1413, %f1424, %f1352;
	fma.rn.f32 	%f1746, %f1414, %f1421, %f1353;
	fma.rn.f32 	%f1745, %f1414, %f1422, %f1354;
	fma.rn.f32 	%f1744, %f1414, %f1423, %f1355;
	fma.rn.f32 	%f1743, %f1414, %f1424, %f1356;
	fma.rn.f32 	%f1742, %f1415, %f1421, %f1357;
	fma.rn.f32 	%f1741, %f1415, %f1422, %f1358;
	fma.rn.f32 	%f1740, %f1415, %f1423, %f1359;
	fma.rn.f32 	%f1739, %f1415, %f1424, %f1360;
	fma.rn.f32 	%f1738, %f1416, %f1421, %f1361;
	fma.rn.f32 	%f1737, %f1416, %f1422, %f1362;
	fma.rn.f32 	%f1736, %f1416, %f1423, %f1363;
	fma.rn.f32 	%f1735, %f1416, %f1424, %f1364;
	fma.rn.f32 	%f1734, %f1413, %f1425, %f1365;
	fma.rn.f32 	%f1733, %f1413, %f1426, %f1366;
	fma.rn.f32 	%f1732, %f1413, %f1427, %f1367;
	fma.rn.f32 	%f1731, %f1413, %f1428, %f1368;
	fma.rn.f32 	%f1730, %f1414, %f1425, %f1369;
	fma.rn.f32 	%f1729, %f1414, %f1426, %f1370;
	fma.rn.f32 	%f1728, %f1414, %f1427, %f1371;
	fma.rn.f32 	%f1727, %f1414, %f1428, %f1372;
	fma.rn.f32 	%f1726, %f1415, %f1425, %f1373;
	fma.rn.f32 	%f1725, %f1415, %f1426, %f1374;
	fma.rn.f32 	%f1724, %f1415, %f1427, %f1375;
	fma.rn.f32 	%f1723, %f1415, %f1428, %f1376;
	fma.rn.f32 	%f1722, %f1416, %f1425, %f1377;
	fma.rn.f32 	%f1721, %f1416, %f1426, %f1378;
	fma.rn.f32 	%f1720, %f1416, %f1427, %f1379;
	fma.rn.f32 	%f1719, %f1416, %f1428, %f1380;
	fma.rn.f32 	%f1718, %f1417, %f1421, %f1381;
	fma.rn.f32 	%f1717, %f1417, %f1422, %f1382;
	fma.rn.f32 	%f1716, %f1417, %f1423, %f1383;
	fma.rn.f32 	%f1715, %f1417, %f1424, %f1384;
	fma.rn.f32 	%f1714, %f1418, %f1421, %f1385;
	fma.rn.f32 	%f1713, %f1418, %f1422, %f1386;
	fma.rn.f32 	%f1712, %f1418, %f1423, %f1387;
	fma.rn.f32 	%f1711, %f1418, %f1424, %f1388;
	fma.rn.f32 	%f1710, %f1419, %f1421, %f1389;
	fma.rn.f32 	%f1709, %f1419, %f1422, %f1390;
	fma.rn.f32 	%f1708, %f1419, %f1423, %f1391;
	fma.rn.f32 	%f1707, %f1419, %f1424, %f1392;
	fma.rn.f32 	%f1706, %f1420, %f1421, %f1393;
	fma.rn.f32 	%f1705, %f1420, %f1422, %f1394;
	fma.rn.f32 	%f1704, %f1420, %f1423, %f1395;
	fma.rn.f32 	%f1703, %f1420, %f1424, %f1396;
	fma.rn.f32 	%f1702, %f1417, %f1425, %f1397;
	fma.rn.f32 	%f1701, %f1417, %f1426, %f1398;
	fma.rn.f32 	%f1700, %f1417, %f1427, %f1399;
	fma.rn.f32 	%f1699, %f1417, %f1428, %f1400;
	fma.rn.f32 	%f1698, %f1418, %f1425, %f1401;
	fma.rn.f32 	%f1697, %f1418, %f1426, %f1402;
	fma.rn.f32 	%f1696, %f1418, %f1427, %f1403;
	fma.rn.f32 	%f1695, %f1418, %f1428, %f1404;
	fma.rn.f32 	%f1694, %f1419, %f1425, %f1405;
	fma.rn.f32 	%f1693, %f1419, %f1426, %f1406;
	fma.rn.f32 	%f1692, %f1419, %f1427, %f1407;
	fma.rn.f32 	%f1691, %f1419, %f1428, %f1408;
	fma.rn.f32 	%f1690, %f1420, %f1425, %f1409;
	fma.rn.f32 	%f1689, %f1420, %f1426, %f1410;
	fma.rn.f32 	%f1688, %f1420, %f1427, %f1411;
	fma.rn.f32 	%f1687, %f1420, %f1428, %f1412;
	bar.sync 	0;
	add.s32 	%r84, %r84, 16;
	shl.b32 	%r48, %r81, 4;
	add.s32 	%r83, %r83, %r48;
	mov.u32 	%r49, %ctaid.y;
	mul.lo.s32 	%r50, %r49, %r80;
	shl.b32 	%r51, %r50, 7;
	add.s32 	%r52, %r51, %r80;
	setp.lt.u32 	%p2, %r84, %r52;
	@%p2 bra 	$L__BB0_2;
$L__BB0_3:
	ld.param.f32 	%f1622, [_Z13matmul_kernelILi128ELi128ELi16ELi4ELi4ELi16EEvPKfiiS1_iPfff_param_7];
	ld.param.f32 	%f1621, [_Z13matmul_kernelILi128ELi128ELi16ELi4ELi4ELi16EEvPKfiiS1_iPfff_param_6];
	ld.param.u64 	%rd64, [_Z13matmul_kernelILi128ELi128ELi16ELi4ELi4ELi16EEvPKfiiS1_iPfff_param_5];
	ld.param.u32 	%r82, [_Z13matmul_kernelILi128ELi128ELi16ELi4ELi4ELi16EEvPKfiiS1_iPfff_param_4];
	cvta.to.global.u64 	%rd29, %rd64;
	mov.u32 	%r53, %tid.x;
	shr.u32 	%r54, %r53, 2;
	and.b32  	%r55, %r54, 252;
	shl.b32 	%r56, %r53, 2;
	and.b32  	%r57, %r56, 60;
	mov.u32 	%r58, %ctaid.y;
	shl.b32 	%r59, %r58, 7;
	add.s32 	%r60, %r55, %r59;
	mov.u32 	%r61, %ctaid.x;
	shl.b32 	%r62, %r61, 7;
	or.b32  	%r63, %r57, %r62;
	mad.lo.s32 	%r64, %r60, %r82, %r63;
	mul.wide.u32 	%rd30, %r64, 4;
	add.s64 	%rd31, %rd29, %rd30;
	ld.global.v4.f32 	{%f1429, %f1430, %f1431, %f1432}, [%rd31];
	mul.f32 	%f1433, %f1622, %f1429;
	fma.rn.f32 	%f1434, %f1621, %f1750, %f1433;
	mul.f32 	%f1435, %f1622, %f1430;
	fma.rn.f32 	%f1436, %f1621, %f1749, %f1435;
	mul.f32 	%f1437, %f1622, %f1431;
	fma.rn.f32 	%f1438, %f1621, %f1748, %f1437;
	mul.f32 	%f1439, %f1622, %f1432;
	fma.rn.f32 	%f1440, %f1621, %f1747, %f1439;
	st.global.v4.f32 	[%rd31], {%f1434, %f1436, %f1438, %f1440};
	add.s32 	%r65, %r64, %r82;
	mul.wide.u32 	%rd32, %r65, 4;
	add.s64 	%rd33, %rd29, %rd32;
	ld.global.v4.f32 	{%f1441, %f1442, %f1443, %f1444}, [%rd33];
	mul.f32 	%f1445, %f1622, %f1441;
	fma.rn.f32 	%f1446, %f1621, %f1746, %f1445;
	mul.f32 	%f1447, %f1622, %f1442;
	fma.rn.f32 	%f1448, %f1621, %f1745, %f1447;
	mul.f32 	%f1449, %f1622, %f1443;
	fma.rn.f32 	%f1450, %f1621, %f1744, %f1449;
	mul.f32 	%f1451, %f1622, %f1444;
	fma.rn.f32 	%f1452, %f1621, %f1743, %f1451;
	st.global.v4.f32 	[%rd33], {%f1446, %f1448, %f1450, %f1452};
	add.s32 	%r66, %r65, %r82;
	mul.wide.u32 	%rd34, %r66, 4;
	add.s64 	%rd35, %rd29, %rd34;
	ld.global.v4.f32 	{%f1453, %f1454, %f1455, %f1456}, [%rd35];
	mul.f32 	%f1457, %f1622, %f1453;
	fma.rn.f32 	%f1458, %f1621, %f1742, %f1457;
	mul.f32 	%f1459, %f1622, %f1454;
	fma.rn.f32 	%f1460, %f1621, %f1741, %f1459;
	mul.f32 	%f1461, %f1622, %f1455;
	fma.rn.f32 	%f1462, %f1621, %f1740, %f1461;
	mul.f32 	%f1463, %f1622, %f1456;
	fma.rn.f32 	%f1464, %f1621, %f1739, %f1463;
	st.global.v4.f32 	[%rd35], {%f1458, %f1460, %f1462, %f1464};
	add.s32 	%r67, %r66, %r82;
	mul.wide.u32 	%rd36, %r67, 4;
	add.s64 	%rd37, %rd29, %rd36;
	ld.global.v4.f32 	{%f1465, %f1466, %f1467, %f1468}, [%rd37];
	mul.f32 	%f1469, %f1622, %f1465;
	fma.rn.f32 	%f1470, %f1621, %f1738, %f1469;
	mul.f32 	%f1471, %f1622, %f1466;
	fma.rn.f32 	%f1472, %f1621, %f1737, %f1471;
	mul.f32 	%f1473, %f1622, %f1467;
	fma.rn.f32 	%f1474, %f1621, %f1736, %f1473;
	mul.f32 	%f1475, %f1622, %f1468;
	fma.rn.f32 	%f1476, %f1621, %f1735, %f1475;
	st.global.v4.f32 	[%rd37], {%f1470, %f1472, %f1474, %f1476};
	add.s32 	%r68, %r64, 64;
	mul.wide.u32 	%rd38, %r68, 4;
	add.s64 	%rd39, %rd29, %rd38;
	ld.global.v4.f32 	{%f1477, %f1478, %f1479, %f1480}, [%rd39];
	mul.f32 	%f1481, %f1622, %f1477;
	fma.rn.f32 	%f1482, %f1621, %f1734, %f1481;
	mul.f32 	%f1483, %f1622, %f1478;
	fma.rn.f32 	%f1484, %f1621, %f1733, %f1483;
	mul.f32 	%f1485, %f1622, %f1479;
	fma.rn.f32 	%f1486, %f1621, %f1732, %f1485;
	mul.f32 	%f1487, %f1622, %f1480;
	fma.rn.f32 	%f1488, %f1621, %f1731, %f1487;
	st.global.v4.f32 	[%rd39], {%f1482, %f1484, %f1486, %f1488};
	add.s32 	%r69, %r65, 64;
	mul.wide.u32 	%rd40, %r69, 4;
	add.s64 	%rd41, %rd29, %rd40;
	ld.global.v4.f32 	{%f1489, %f1490, %f1491, %f1492}, [%rd41];
	mul.f32 	%f1493, %f1622, %f1489;
	fma.rn.f32 	%f1494, %f1621, %f1730, %f1493;
	mul.f32 	%f1495, %f1622, %f1490;
	fma.rn.f32 	%f1496, %f1621, %f1729, %f1495;
	mul.f32 	%f1497, %f1622, %f1491;
	fma.rn.f32 	%f1498, %f1621, %f1728, %f1497;
	mul.f32 	%f1499, %f1622, %f1492;
	fma.rn.f32 	%f1500, %f1621, %f1727, %f1499;
	st.global.v4.f32 	[%rd41], {%f1494, %f1496, %f1498, %f1500};
	add.s32 	%r70, %r66, 64;
	mul.wide.u32 	%rd42, %r70, 4;
	add.s64 	%rd43, %rd29, %rd42;
	ld.global.v4.f32 	{%f1501, %f1502, %f1503, %f1504}, [%rd43];
	mul.f32 	%f1505, %f1622, %f1501;
	fma.rn.f32 	%f1506, %f1621, %f1726, %f1505;
	mul.f32 	%f1507, %f1622, %f1502;
	fma.rn.f32 	%f1508, %f1621, %f1725, %f1507;
	mul.f32 	%f1509, %f1622, %f1503;
	fma.rn.f32 	%f1510, %f1621, %f1724, %f1509;
	mul.f32 	%f1511, %f1622, %f1504;
	fma.rn.f32 	%f1512, %f1621, %f1723, %f1511;
	st.global.v4.f32 	[%rd43], {%f1506, %f1508, %f1510, %f1512};
	add.s32 	%r71, %r67, 64;
	mul.wide.u32 	%rd44, %r71, 4;
	add.s64 	%rd45, %rd29, %rd44;
	ld.global.v4.f32 	{%f1513, %f1514, %f1515, %f1516}, [%rd45];
	mul.f32 	%f1517, %f1622, %f1513;
	fma.rn.f32 	%f1518, %f1621, %f1722, %f1517;
	mul.f32 	%f1519, %f1622, %f1514;
	fma.rn.f32 	%f1520, %f1621, %f1721, %f1519;
	mul.f32 	%f1521, %f1622, %f1515;
	fma.rn.f32 	%f1522, %f1621, %f1720, %f1521;
	mul.f32 	%f1523, %f1622, %f1516;
	fma.rn.f32 	%f1524, %f1621, %f1719, %f1523;
	st.global.v4.f32 	[%rd45], {%f1518, %f1520, %f1522, %f1524};
	mad.lo.s32 	%r72, %r82, 61, %r67;
	mul.wide.u32 	%rd46, %r72, 4;
	add.s64 	%rd47, %rd29, %rd46;
	ld.global.v4.f32 	{%f1525, %f1526, %f1527, %f1528}, [%rd47];
	mul.f32 	%f1529, %f1622, %f1525;
	fma.rn.f32 	%f1530, %f1621, %f1718, %f1529;
	mul.f32 	%f1531, %f1622, %f1526;
	fma.rn.f32 	%f1532, %f1621, %f1717, %f1531;
	mul.f32 	%f1533, %f1622, %f1527;
	fma.rn.f32 	%f1534, %f1621, %f1716, %f1533;
	mul.f32 	%f1535, %f1622, %f1528;
	fma.rn.f32 	%f1536, %f1621, %f1715, %f1535;
	st.global.v4.f32 	[%rd47], {%f1530, %f1532, %f1534, %f1536};
	add.s32 	%r73, %r72, %r82;
	mul.wide.u32 	%rd48, %r73, 4;
	add.s64 	%rd49, %rd29, %rd48;
	ld.global.v4.f32 	{%f1537, %f1538, %f1539, %f1540}, [%rd49];
	mul.f32 	%f1541, %f1622, %f1537;
	fma.rn.f32 	%f1542, %f1621, %f1714, %f1541;
	mul.f32 	%f1543, %f1622, %f1538;
	fma.rn.f32 	%f1544, %f1621, %f1713, %f1543;
	mul.f32 	%f1545, %f1622, %f1539;
	fma.rn.f32 	%f1546, %f1621, %f1712, %f1545;
	mul.f32 	%f1547, %f1622, %f1540;
	fma.rn.f32 	%f1548, %f1621, %f1711, %f1547;
	st.global.v4.f32 	[%rd49], {%f1542, %f1544, %f1546, %f1548};
	add.s32 	%r74, %r73, %r82;
	mul.wide.u32 	%rd50, %r74, 4;
	add.s64 	%rd51, %rd29, %rd50;
	ld.global.v4.f32 	{%f1549, %f1550, %f1551, %f1552}, [%rd51];
	mul.f32 	%f1553, %f1622, %f1549;
	fma.rn.f32 	%f1554, %f1621, %f1710, %f1553;
	mul.f32 	%f1555, %f1622, %f1550;
	fma.rn.f32 	%f1556, %f1621, %f1709, %f1555;
	mul.f32 	%f1557, %f1622, %f1551;
	fma.rn.f32 	%f1558, %f1621, %f1708, %f1557;
	mul.f32 	%f1559, %f1622, %f1552;
	fma.rn.f32 	%f1560, %f1621, %f1707, %f1559;
	st.global.v4.f32 	[%rd51], {%f1554, %f1556, %f1558, %f1560};
	add.s32 	%r75, %r74, %r82;
	mul.wide.u32 	%rd52, %r75, 4;
	add.s64 	%rd53, %rd29, %rd52;
	ld.global.v4.f32 	{%f1561, %f1562, %f1563, %f1564}, [%rd53];
	mul.f32 	%f1565, %f1622, %f1561;
	fma.rn.f32 	%f1566, %f1621, %f1706, %f1565;
	mul.f32 	%f1567, %f1622, %f1562;
	fma.rn.f32 	%f1568, %f1621, %f1705, %f1567;
	mul.f32 	%f1569, %f1622, %f1563;
	fma.rn.f32 	%f1570, %f1621, %f1704, %f1569;
	mul.f32 	%f1571, %f1622, %f1564;
	fma.rn.f32 	%f1572, %f1621, %f1703, %f1571;
	st.global.v4.f32 	[%rd53], {%f1566, %f1568, %f1570, %f1572};
	add.s32 	%r76, %r72, 64;
	mul.wide.u32 	%rd54, %r76, 4;
	add.s64 	%rd55, %rd29, %rd54;
	ld.global.v4.f32 	{%f1573, %f1574, %f1575, %f1576}, [%rd55];
	mul.f32 	%f1577, %f1622, %f1573;
	fma.rn.f32 	%f1578, %f1621, %f1702, %f1577;
	mul.f32 	%f1579, %f1622, %f1574;
	fma.rn.f32 	%f1580, %f1621, %f1701, %f1579;
	mul.f32 	%f1581, %f1622, %f1575;
	fma.rn.f32 	%f1582, %f1621, %f1700, %f1581;
	mul.f32 	%f1583, %f1622, %f1576;
	fma.rn.f32 	%f1584, %f1621, %f1699, %f1583;
	st.global.v4.f32 	[%rd55], {%f1578, %f1580, %f1582, %f1584};
	add.s32 	%r77, %r73, 64;
	mul.wide.u32 	%rd56, %r77, 4;
	add.s64 	%rd57, %rd29, %rd56;
	ld.global.v4.f32 	{%f1585, %f1586, %f1587, %f1588}, [%rd57];
	mul.f32 	%f1589, %f1622, %f1585;
	fma.rn.f32 	%f1590, %f1621, %f1698, %f1589;
	mul.f32 	%f1591, %f1622, %f1586;
	fma.rn.f32 	%f1592, %f1621, %f1697, %f1591;
	mul.f32 	%f1593, %f1622, %f1587;
	fma.rn.f32 	%f1594, %f1621, %f1696, %f1593;
	mul.f32 	%f1595, %f1622, %f1588;
	fma.rn.f32 	%f1596, %f1621, %f1695, %f1595;
	st.global.v4.f32 	[%rd57], {%f1590, %f1592, %f1594, %f1596};
	add.s32 	%r78, %r74, 64;
	mul.wide.u32 	%rd58, %r78, 4;
	add.s64 	%rd59, %rd29, %rd58;
	ld.global.v4.f32 	{%f1597, %f1598, %f1599, %f1600}, [%rd59];
	mul.f32 	%f1601, %f1622, %f1597;
	fma.rn.f32 	%f1602, %f1621, %f1694, %f1601;
	mul.f32 	%f1603, %f1622, %f1598;
	fma.rn.f32 	%f1604, %f1621, %f1693, %f1603;
	mul.f32 	%f1605, %f1622, %f1599;
	fma.rn.f32 	%f1606, %f1621, %f1692, %f1605;
	mul.f32 	%f1607, %f1622, %f1600;
	fma.rn.f32 	%f1608, %f1621, %f1691, %f1607;
	st.global.v4.f32 	[%rd59], {%f1602, %f1604, %f1606, %f1608};
	add.s32 	%r79, %r75, 64;
	mul.wide.u32 	%rd60, %r79, 4;
	add.s64 	%rd61, %rd29, %rd60;
	ld.global.v4.f32 	{%f1609, %f1610, %f1611, %f1612}, [%rd61];
	mul.f32 	%f1613, %f1622, %f1609;
	fma.rn.f32 	%f1614, %f1621, %f1690, %f1613;
	mul.f32 	%f1615, %f1622, %f1610;
	fma.rn.f32 	%f1616, %f1621, %f1689, %f1615;
	mul.f32 	%f1617, %f1622, %f1611;
	fma.rn.f32 	%f1618, %f1621, %f1688, %f1617;
	mul.f32 	%f1619, %f1622, %f1612;
	fma.rn.f32 	%f1620, %f1621, %f1687, %f1619;
	st.global.v4.f32 	[%rd61], {%f1614, %f1616, %f1618, %f1620};
	ret;

}


// ===== COMPILED SASS (sm_100) =====

	.target	sm_100

	.elftype	@"ET_EXEC"


//--------------------- .note.nv.tkinfo           --------------------------
	.section	.note.nv.tkinfo,"",@"SHT_NOTE"
	.sectionflags	@"SHF_NOTE_NV_TKINFO"
	.tkinfo
        /*0018*/ 	.word	0x00000002
        /*0030*/ 	.string	""
        /*0030*/ 	.string	"ptxas"
        /*0030*/ 	.string	"Cuda compilation tools, release 13.0, V13.0.88"
        /*0030*/ 	.string	"Build cuda_13.0.r13.0/compiler.36424714_0"
        /*0030*/ 	.string	"-arch sm_100 -m 64 "



//--------------------- .note.nv.cuinfo           --------------------------
	.section	.note.nv.cuinfo,"",@"SHT_NOTE"
	.sectionflags	@"SHF_NOTE_NV_CUINFO"
        /*0018*/ 	.short	0x0002
        /*001a*/ 	.short	0x0064
        /*001c*/ 	.short	0x0082
	.zero		2


//--------------------- .nv.info                  --------------------------
	.section	.nv.info,"",@"SHT_CUDA_INFO"
	.align	4


	//----- nvinfo : EIATTR_REGCOUNT
	.align		4
        /*0000*/ 	.byte	0x04, 0x2f
        /*0002*/ 	.short	(.L_1 - .L_0)
	.align		4
.L_0:
        /*0004*/ 	.word	index@(_Z13matmul_kernelILi128ELi128ELi16ELi4ELi4ELi16EEvPKfiiS1_iPfff)
        /*0008*/ 	.word	0x00000067


	//----- nvinfo : EIATTR_FRAME_SIZE
	.align		4
.L_1:
        /*000c*/ 	.byte	0x04, 0x11
        /*000e*/ 	.short	(.L_3 - .L_2)
	.align		4
.L_2:
        /*0010*/ 	.word	index@(_Z13matmul_kernelILi128ELi128ELi16ELi4ELi4ELi16EEvPKfiiS1_iPfff)
        /*0014*/ 	.word	0x00000000


	//----- nvinfo : EIATTR_MIN_STACK_SIZE
	.align		4
.L_3:
        /*0018*/ 	.byte	0x04, 0x12
        /*001a*/ 	.short	(.L_5 - .L_4)
	.align		4
.L_4:
        /*001c*/ 	.word	index@(_Z13matmul_kernelILi128ELi128ELi16ELi4ELi4ELi16EEvPKfiiS1_iPfff)
        /*0020*/ 	.word	0x00000000
.L_5:


//--------------------- .nv.compat                --------------------------
	.section	.nv.compat,"",@"SHT_CUDA_COMPAT_INFO"
	.align	4
        /*0000*/ 	.byte	0x02, 0x09, 0x00, 0x00, 0x02, 0x02, 0x01, 0x00, 0x02, 0x05, 0x05, 0x00, 0x03, 0x07, 0x01, 0x01
        /*0010*/ 	.byte	0x02, 0x03, 0x00, 0x00, 0x02, 0x06, 0x01, 0x00, 0x04, 0x0b, 0x08, 0x00, 0x09, 0x00, 0x00, 0x00
        /*0020*/ 	.byte	0x00, 0x00, 0x00, 0x00


//--------------------- .nv.info._Z13matmul_kernelILi128ELi128ELi16ELi4ELi4ELi16EEvPKfiiS1_iPfff --------------------------
	.section	.nv.info._Z13matmul_kernelILi128ELi128ELi16ELi4ELi4ELi16EEvPKfiiS1_iPfff,"",@"SHT_CUDA_INFO"
	.sectionflags	@""
	.align	4


	//----- nvinfo : EIATTR_CUDA_API_VERSION
	.align		4
        /*0000*/ 	.byte	0x04, 0x37
        /*0002*/ 	.short	(.L_7 - .L_6)
.L_6:
        /*0004*/ 	.word	0x00000082


	//----- nvinfo : EIATTR_KPARAM_INFO
	.align		4
.L_7:
        /*0008*/ 	.byte	0x04, 0x17
        /*000a*/ 	.short	(.L_9 - .L_8)
.L_8:
        /*000c*/ 	.word	0x00000000
        /*0010*/ 	.short	0x0007
        /*0012*/ 	.short	0x002c
        /*0014*/ 	.byte	0x00, 0xf0, 0x11, 0x00


	//----- nvinfo : EIATTR_KPARAM_INFO
	.align		4
.L_9:
        /*0018*/ 	.byte	0x04, 0x17
        /*001a*/ 	.short	(.L_11 - .L_10)
.L_10:
        /*001c*/ 	.word	0x00000000
        /*0020*/ 	.short	0x0006
        /*0022*/ 	.short	0x0028
        /*0024*/ 	.byte	0x00, 0xf0, 0x11, 0x00


	//----- nvinfo : EIATTR_KPARAM_INFO
	.align		4
.L_11:
        /*0028*/ 	.byte	0x04, 0x17
        /*002a*/ 	.short	(.L_13 - .L_12)
.L_12:
        /*002c*/ 	.word	0x00000000
        /*0030*/ 	.short	0x0005
        /*0032*/ 	.short	0x0020
        /*0034*/ 	.byte	0x00, 0xf5, 0x21, 0x00


	//----- nvinfo : EIATTR_KPARAM_INFO
	.align		4
.L_13:
        /*0038*/ 	.byte	0x04, 0x17
        /*003a*/ 	.short	(.L_15 - .L_14)
.L_14:
        /*003c*/ 	.word	0x00000000
        /*0040*/ 	.short	0x0004
        /*0042*/ 	.short	0x0018
        /*0044*/ 	.byte	0x00, 0xf0, 0x11, 0x00


	//----- nvinfo : EIATTR_KPARAM_INFO
	.align		4
.L_15:
        /*0048*/ 	.byte	0x04, 0x17
        /*004a*/ 	.short	(.L_17 - .L_16)
.L_16:
        /*004c*/ 	.word	0x00000000
        /*0050*/ 	.short	0x0003
        /*0052*/ 	.short	0x0010
        /*0054*/ 	.byte	0x00, 0xf5, 0x21, 0x00


	//----- nvinfo : EIATTR_KPARAM_INFO
	.align		4
.L_17:
        /*0058*/ 	.byte	0x04, 0x17
        /*005a*/ 	.short	(.L_19 - .L_18)
.L_18:
        /*005c*/ 	.word	0x00000000
        /*0060*/ 	.short	0x0002
        /*0062*/ 	.short	0x000c
        /*0064*/ 	.byte	0x00, 0xf0, 0x11, 0x00


	//----- nvinfo : EIATTR_KPARAM_INFO
	.align		4
.L_19:
        /*0068*/ 	.byte	0x04, 0x17
        /*006a*/ 	.short	(.L_21 - .L_20)
.L_20:
        /*006c*/ 	.word	0x00000000
        /*0070*/ 	.short	0x0001
        /*0072*/ 	.short	0x0008
        /*0074*/ 	.byte	0x00, 0xf0, 0x11, 0x00


	//----- nvinfo : EIATTR_KPARAM_INFO
	.align		4
.L_21:
        /*0078*/ 	.byte	0x04, 0x17
        /*007a*/ 	.short	(.L_23 - .L_22)
.L_22:
        /*007c*/ 	.word	0x00000000
        /*0080*/ 	.short	0x0000
        /*0082*/ 	.short	0x0000
        /*0084*/ 	.byte	0x00, 0xf5, 0x21, 0x00


	//----- nvinfo : EIATTR_SPARSE_MMA_MASK
	.align		4
.L_23:
        /*0088*/ 	.byte	0x03, 0x50
        /*008a*/ 	.short	0x0000


	//----- nvinfo : EIATTR_MAXREG_COUNT
	.align		4
        /*008c*/ 	.byte	0x03, 0x1b
        /*008e*/ 	.short	0x00ff


	//----- nvinfo : EIATTR_NUM_BARRIERS
	.align		4
        /*0090*/ 	.byte	0x02, 0x4c
        /*0092*/ 	.byte	0x01
	.zero		1


	//----- nvinfo : EIATTR_MERCURY_ISA_VERSION
	.align		4
        /*0094*/ 	.byte	0x03, 0x5f
        /*0096*/ 	.short	0x0101


	//----- nvinfo : EIATTR_VRC_CTA_INIT_COUNT
	.align		4
        /*0098*/ 	.byte	0x02, 0x4a
	.zero		1
	.zero		1


	//----- nvinfo : EIATTR_EXIT_INSTR_OFFSETS
	.align		4
        /*009c*/ 	.byte	0x04, 0x1c
        /*009e*/ 	.short	(.L_25 - .L_24)


	//   ....[0]....
.L_24:
        /*00a0*/ 	.word	0x000058d0


	//----- nvinfo : EIATTR_CBANK_PARAM_SIZE
	.align		4
.L_25:
        /*00a4*/ 	.byte	0x03, 0x19
        /*00a6*/ 	.short	0x0030


	//----- nvinfo : EIATTR_PARAM_CBANK
	.align		4
        /*00a8*/ 	.byte	0x04, 0x0a
        /*00aa*/ 	.short	(.L_27 - .L_26)
	.align		4
.L_26:
        /*00ac*/ 	.word	index@(.nv.constant0._Z13matmul_kernelILi128ELi128ELi16ELi4ELi4ELi16EEvPKfiiS1_iPfff)
        /*00b0*/ 	.short	0x0380
        /*00b2*/ 	.short	0x0030


	//----- nvinfo : EIATTR_SW_WAR
	.align		4
.L_27:
        /*00b4*/ 	.byte	0x04, 0x36
        /*00b6*/ 	.short	(.L_29 - .L_28)
.L_28:
        /*00b8*/ 	.word	0x00000008
.L_29:


//--------------------- .nv.callgraph             --------------------------
	.section	.nv.callgraph,"",@"SHT_CUDA_CALLGRAPH"
	.align	4
	.sectionentsize	8
	.align		4
        /*0000*/ 	.word	0x00000000
	.align		4
        /*0004*/ 	.word	0xffffffff
	.align		4
        /*0008*/ 	.word	0x00000000
	.align		4
        /*000c*/ 	.word	0xfffffffe
	.align		4
        /*0010*/ 	.word	0x00000000
	.align		4
        /*0014*/ 	.word	0xfffffffd
	.align		4
        /*0018*/ 	.word	0x00000000
	.align		4
        /*001c*/ 	.word	0xfffffffc


//--------------------- .text._Z13matmul_kernelILi128ELi128ELi16ELi4ELi4ELi16EEvPKfiiS1_iPfff --------------------------
	.section	.text._Z13matmul_kernelILi128ELi128ELi16ELi4ELi4ELi16EEvPKfiiS1_iPfff,"ax",@progbits
	.align	128
        .global         _Z13matmul_kernelILi128ELi128ELi16ELi4ELi4ELi16EEvPKfiiS1_iPfff
        .type           _Z13matmul_kernelILi128ELi128ELi16ELi4ELi4ELi16EEvPKfiiS1_iPfff,@function
        .size           _Z13matmul_kernelILi128ELi128ELi16ELi4ELi4ELi16EEvPKfiiS1_iPfff,(.L_x_3 - _Z13matmul_kernelILi128ELi128ELi16ELi4ELi4ELi16EEvPKfiiS1_iPfff)
        .other          _Z13matmul_kernelILi128ELi128ELi16ELi4ELi4ELi16EEvPKfiiS1_iPfff,@"STO_CUDA_ENTRY STV_DEFAULT"
_Z13matmul_kernelILi128ELi128ELi16ELi4ELi4ELi16EEvPKfiiS1_iPfff:
.text._Z13matmul_kernelILi128ELi128ELi16ELi4ELi4ELi16EEvPKfiiS1_iPfff:
[----:B------:R-:W-:Y:S08]  /*0000*/  LDC R1, c[0x0][0x37c] ;  /* 0x0000df00ff017b82 */ /* 0x000ff00000000800 */
[----:B------:R-:W0:Y:S01]  /*0010*/  S2UR UR9, SR_CTAID.Y ;  /* 0x00000000000979c3 */ /* 0x000e220000002600 */
[----:B------:R-:W0:Y:S01]  /*0020*/  LDCU UR14, c[0x0][0x38c] ;  /* 0x00007180ff0e77ac */ /* 0x000e220008000800 */
[----:B------:R-:W-:Y:S01]  /*0030*/  HFMA2 R0, -RZ, RZ, 0, 0 ;  /* 0x00000000ff007431 */ /* 0x000fe200000001ff */
[----:B------:R-:W-:-:S02]  /*0040*/  CS2R R54, SRZ ;  /* 0x0000000000367805 */ /* 0x000fc4000001ff00 */
[----:B------:R-:W-:Y:S02]  /*0050*/  CS2R R48, SRZ ;  /* 0x0000000000307805 */ /* 0x000fe4000001ff00 */
[----:B------:R-:W-:Y:S02]  /*0060*/  CS2R R52, SRZ ;  /* 0x0000000000347805 */ /* 0x000fe4000001ff00 */
[----:B------:R-:W-:Y:S02]  /*0070*/  CS2R R50, SRZ ;  /* 0x0000000000327805 */ /* 0x000fe4000001ff00 */
[----:B------:R-:W-:Y:S01]  /*0080*/  CS2R R16, SRZ ;  /* 0x0000000000107805 */ /* 0x000fe2000001ff00 */
[----:B------:R-:W1:Y:S01]  /*0090*/  S2UR UR12, SR_CTAID.X ;  /* 0x00000000000c79c3 */ /* 0x000e620000002500 */
[----:B------:R-:W-:Y:S02]  /*00a0*/  CS2R R18, SRZ ;  /* 0x0000000000127805 */ /* 0x000fe4000001ff00 */
[----:B------:R-:W-:-:S02]  /*00b0*/  CS2R R14, SRZ ;  /* 0x00000000000e7805 */ /* 0x000fc4000001ff00 */
[----:B------:R-:W-:Y:S02]  /*00c0*/  CS2R R10, SRZ ;  /* 0x00000000000a7805 */ /* 0x000fe4000001ff00 */
[----:B------:R-:W-:Y:S02]  /*00d0*/  CS2R R12, SRZ ;  /* 0x00000000000c7805 */ /* 0x000fe4000001ff00 */
[----:B------:R-:W-:Y:S02]  /*00e0*/  CS2R R4, SRZ ;  /* 0x0000000000047805 */ /* 0x000fe4000001ff00 */
[----:B------:R-:W-:Y:S02]  /*00f0*/  CS2R R6, SRZ ;  /* 0x0000000000067805 */ /* 0x000fe4000001ff00 */
        /* <DEDUP_REMOVED lines=8> */
[----:B------:R-:W-:Y:S01]  /*0180*/  CS2R R68, SRZ ;  /* 0x0000000000447805 */ /* 0x000fe2000001ff00 */
[----:B0-----:R-:W-:Y:S01]  /*0190*/  UIMAD UR4, UR9, UR14, URZ ;  /* 0x0000000e090472a4 */ /* 0x001fe2000f8e02ff */
[----:B------:R-:W-:Y:S02]  /*01a0*/  CS2R R70, SRZ ;  /* 0x0000000000467805 */ /* 0x000fe4000001ff00 */
[----:B------:R-:W-:Y:S02]  /*01b0*/  CS2R R72, SRZ ;  /* 0x0000000000487805 */ /* 0x000fe4000001ff00 */
[----:B------:R-:W-:Y:S01]  /*01c0*/  CS2R R74, SRZ ;  /* 0x00000000004a7805 */ /* 0x000fe2000001ff00 */
[----:B------:R-:W-:Y:S01]  /*01d0*/  USHF.L.U32 UR4, UR4, 0x7, URZ ;  /* 0x0000000704047899 */ /* 0x000fe200080006ff */
[----:B------:R-:W-:Y:S02]  /*01e0*/  CS2R R76, SRZ ;  /* 0x00000000004c7805 */ /* 0x000fe4000001ff00 */
[----:B------:R-:W-:-:S02]  /*01f0*/  CS2R R78, SRZ ;  /* 0x00000000004e7805 */ /* 0x000fc4000001ff00 */
[----:B------:R-:W-:Y:S01]  /*0200*/  CS2R R80, SRZ ;  /* 0x0000000000507805 */ /* 0x000fe2000001ff00 */
[----:B------:R-:W-:Y:S01]  /*0210*/  UIADD3 UR5, UPT, UPT, UR4, UR14, URZ ;  /* 0x0000000e04057290 */ /* 0x000fe2000fffe0ff */
[----:B------:R-:W-:Y:S02]  /*0220*/  MOV R82, RZ ;  /* 0x000000ff00527202 */ /* 0x000fe40000000f00 */
[----:B------:R-:W-:Y:S02]  /*0230*/  CS2R R84, SRZ ;  /* 0x0000000000547805 */ /* 0x000fe4000001ff00 */
[----:B------:R-:W-:Y:S01]  /*0240*/  CS2R R86, SRZ ;  /* 0x0000000000567805 */ /* 0x000fe2000001ff00 */
[----:B------:R-:W-:Y:S01]  /*0250*/  UISETP.GE.U32.AND UP0, UPT, UR4, UR5, UPT ;  /* 0x000000050400728c */ /* 0x000fe2000bf06070 */
[----:B------:R-:W-:Y:S02]  /*0260*/  CS2R R88, SRZ ;  /* 0x0000000000587805 */ /* 0x000fe4000001ff00 */
[----:B------:R-:W-:-:S02]  /*0270*/  CS2R R90, SRZ ;  /* 0x00000000005a7805 */ /* 0x000fc4000001ff00 */
[----:B------:R-:W-:Y:S01]  /*0280*/  CS2R R92, SRZ ;  /* 0x00000000005c7805 */ /* 0x000fe2000001ff00 */
[----:B------:R-:W0:Y:S03]  /*0290*/  LDCU.64 UR10, c[0x0][0x358] ;  /* 0x00006b00ff0a77ac */ /* 0x000e260008000a00 */
[----:B-1----:R-:W-:Y:S05]  /*02a0*/  BRA.U UP0, `(.L_x_0) ;  /* 0x0000004900587547 */ /* 0x002fea000b800000 */
[----:B------:R-:W1:Y:S01]  /*02b0*/  S2R R83, SR_TID.X ;  /* 0x0000000000537919 */ /* 0x000e620000002100 */
[----:B------:R-:W-:Y:S01]  /*02c0*/  MOV R54, RZ ;  /* 0x000000ff00367202 */ /* 0x000fe20000000f00 */
[----:B------:R-:W2:Y:S01]  /*02d0*/  LDCU UR13, c[0x0][0x360] ;  /* 0x00006c00ff0d77ac */ /* 0x000ea20008000800 */
[----:B------:R-:W3:Y:S01]  /*02e0*/  LDCU UR15, c[0x0][0x398] ;  /* 0x00007300ff0f77ac */ /* 0x000ee20008000800 */
[----:B------:R-:W4:Y:S01]  /*02f0*/  LDCU.64 UR18, c[0x0][0x380] ;  /* 0x00007000ff1277ac */ /* 0x000f220008000a00 */
[----:B------:R-:W0:Y:S01]  /*0300*/  LDCU.64 UR16, c[0x0][0x390] ;  /* 0x00007200ff1077ac */ /* 0x000e220008000a00 */
[----:B------:R-:W-:-:S12]  /*0310*/  USHF.L.U32 UR7, UR12, 0x7, URZ ;  /* 0x000000070c077899 */ /* 0x000fd800080006ff */
.L_x_1:
[----:B------:R-:W-:Y:S01]  /*0320*/  MOV R25, UR14 ;  /* 0x0000000e00197c02 */ /* 0x000fe20008000f00 */
[----:B------:R-:W-:Y:S01]  /*0330*/  USHF.R.S32.HI UR5, URZ, 0x1f, UR4 ;  /* 0x0000001fff057899 */ /* 0x000fe20008011404 */
[----:B-1----:R-:W-:Y:S02]  /*0340*/  SHF.R.U32.HI R20, RZ, 0x2, R83 ;  /* 0x00000002ff147819 */ /* 0x002fe40000011653 */
[C---:B------:R-:W-:Y:S02]  /*0350*/  SHF.L.U32 R23, R83.reuse, 0x4, RZ ;  /* 0x0000000453177819 */ /* 0x040fe400000006ff */
[----:B--2---:R-:W-:Y:S01]  /*0360*/  IADD3 R36, PT, PT, R83, UR13, RZ ;  /* 0x0000000d53247c10 */ /* 0x004fe2000fffe0ff */
[----:B------:R-:W-:Y:S01]  /*0370*/  IMAD R21, R20, R25, RZ ;  /* 0x0000001914157224 */ /* 0x000fe200078e02ff */
[----:B------:R-:W-:Y:S02]  /*0380*/  LOP3.LUT R24, R23, 0x30, RZ, 0xc0, !PT ;  /* 0x0000003017187812 */ /* 0x000fe400078ec0ff */
[----:B------:R-:W-:-:S02]  /*0390*/  SHF.R.U32.HI R20, RZ, 0x2, R36 ;  /* 0x00000002ff147819 */ /* 0x000fc40000011624 */
[----:B------:R-:W-:Y:S02]  /*03a0*/  IADD3 R21, P1, PT, R21, UR4, RZ ;  /* 0x0000000415157c10 */ /* 0x000fe4000ff3e0ff */
[----:B----4-:R-:W-:Y:S01]  /*03b0*/  IADD3 R24, P0, PT, R24, UR18, RZ ;  /* 0x0000001218187c10 */ /* 0x010fe2000ff1e0ff */
[----:B------:R-:W-:Y:S01]  /*03c0*/  IMAD R27, R20, R25, RZ ;  /* 0x00000019141b7224 */ /* 0x000fe200078e02ff */
[----:B------:R-:W-:Y:S02]  /*03d0*/  IADD3.X R22, PT, PT, RZ, UR5, RZ, P1, !PT ;  /* 0x00000005ff167c10 */ /* 0x000fe40008ffe4ff */
[----:B------:R-:W-:Y:S02]  /*03e0*/  IADD3.X R26, PT, PT, RZ, UR19, RZ, P0, !PT ;  /* 0x00000013ff1a7c10 */ /* 0x000fe400087fe4ff */
[----:B------:R-:W-:Y:S02]  /*03f0*/  LEA R20, P1, R21, R24, 0x2 ;  /* 0x0000001815147211 */ /* 0x000fe400078210ff */
[----:B------:R-:W-:-:S02]  /*0400*/  SHF.R.U32.HI R25, RZ, 0x5, R83 ;  /* 0x00000005ff197819 */ /* 0x000fc40000011653 */
[----:B------:R-:W-:Y:S02]  /*0410*/  LEA.HI.X R21, R21, R26, R22, 0x2, P1 ;  /* 0x0000001a15157211 */ /* 0x000fe400008f1416 */
[----:B------:R-:W-:Y:S02]  /*0420*/  IADD3 R27, P0, PT, R27, UR4, RZ ;  /* 0x000000041b1b7c10 */ /* 0x000fe4000ff1e0ff */
[----:B------:R-:W-:Y:S02]  /*0430*/  SHF.R.U32.HI R22, RZ, 0x5, R36 ;  /* 0x00000005ff167819 */ /* 0x000fe40000011624 */
[----:B------:R-:W-:Y:S01]  /*0440*/  LOP3.LUT R33, R23, 0x1f0, RZ, 0xc0, !PT ;  /* 0x000001f017217812 */ /* 0x000fe200078ec0ff */
[----:B---3--:R-:W-:Y:S01]  /*0450*/  IMAD R23, R25, UR15, RZ ;  /* 0x0000000f19177c24 */ /* 0x008fe2000f8e02ff */
[----:B------:R-:W-:Y:S01]  /*0460*/  LEA R24, P1, R27, R24, 0x2 ;  /* 0x000000181b187211 */ /* 0x000fe200078210ff */
[----:B------:R-:W-:Y:S01]  /*0470*/  IMAD R22, R22, UR15, RZ ;  /* 0x0000000f16167c24 */ /* 0x000fe2000f8e02ff */
[----:B------:R-:W-:Y:S01]  /*0480*/  IADD3.X R28, PT, PT, RZ, UR5, RZ, P0, !PT ;  /* 0x00000005ff1c7c10 */ /* 0x000fe200087fe4ff */
[----:B------:R-:W-:-:S03]  /*0490*/  USHF.R.S32.HI UR5, URZ, 0x1f, UR7 ;  /* 0x0000001fff057899 */ /* 0x000fc60008011407 */
[----:B------:R-:W-:Y:S02]  /*04a0*/  LEA.HI.X R25, R27, R26, R28, 0x2, P1 ;  /* 0x0000001a1b197211 */ /* 0x000fe400008f141c */
[----:B0-----:R-:W-:Y:S02]  /*04b0*/  IADD3 R33, P1, PT, R33, UR16, RZ ;  /* 0x0000001021217c10 */ /* 0x001fe4000ff3e0ff */
[----:B------:R-:W-:Y:S02]  /*04c0*/  IADD3 R26, P2, PT, R23, UR7, RZ ;  /* 0x00000007171a7c10 */ /* 0x000fe4000ff5e0ff */
[----:B------:R-:W-:Y:S02]  /*04d0*/  IADD3 R31, P0, PT, R22, UR7, RZ ;  /* 0x00000007161f7c10 */ /* 0x000fe4000ff1e0ff */
[----:B------:R-:W-:Y:S01]  /*04e0*/  IADD3.X R30, PT, PT, RZ, UR17, RZ, P1, !PT ;  /* 0x00000011ff1e7c10 */ /* 0x000fe20008ffe4ff */
[----:B------:R-:W2:Y:S01]  /*04f0*/  LDG.E.128 R20, desc[UR10][R20.64] ;  /* 0x0000000a14147981 */ /* 0x000ea2000c1e1d00 */
[----:B------:R-:W-:-:S02]  /*0500*/  IADD3.X R27, PT, PT, RZ, UR5, RZ, P2, !PT ;  /* 0x00000005ff1b7c10 */ /* 0x000fc400097fe4ff */
[CC--:B------:R-:W-:Y:S02]  /*0510*/  LEA R28, P2, R26.reuse, R33.reuse, 0x2 ;  /* 0x000000211a1c7211 */ /* 0x0c0fe400078410ff */
[C---:B------:R-:W-:Y:S02]  /*0520*/  LEA R32, P1, R31.reuse, R33, 0x2 ;  /* 0x000000211f207211 */ /* 0x040fe400078210ff */
[----:B------:R-:W-:Y:S02]  /*0530*/  IADD3.X R33, PT, PT, RZ, UR5, RZ, P0, !PT ;  /* 0x00000005ff217c10 */ /* 0x000fe400087fe4ff */
[-C--:B------:R-:W-:Y:S02]  /*0540*/  LEA.HI.X R29, R26, R30.reuse, R27, 0x2, P2 ;  /* 0x0000001e1a1d7211 */ /* 0x080fe400010f141b */
[----:B------:R-:W-:Y:S01]  /*0550*/  LEA.HI.X R33, R31, R30, R33, 0x2, P1 ;  /* 0x0000001e1f217211 */ /* 0x000fe200008f1421 */
[----:B------:R-:W3:Y:S04]  /*0560*/  LDG.E.128 R24, desc[UR10][R24.64] ;  /* 0x0000000a18187981 */ /* 0x000ee8000c1e1d00 */
[----:B------:R-:W4:Y:S04]  /*0570*/  LDG.E.128 R28, desc[UR10][R28.64] ;  /* 0x0000000a1c1c7981 */ /* 0x000f28000c1e1d00 */
[----:B------:R-:W5:Y:S01]  /*0580*/  LDG.E.128 R32, desc[UR10][R32.64] ;  /* 0x0000000a20207981 */ /* 0x000f62000c1e1d00 */
[----:B------:R-:W0:Y:S01]  /*0590*/  S2UR UR6, SR_CgaCtaId ;  /* 0x00000000000679c3 */ /* 0x000e220000008800 */
[----:B------:R-:W-:Y:S01]  /*05a0*/  SHF.L.U32 R37, R83, 0x7, RZ ;  /* 0x0000000753257819 */ /* 0x000fe200000006ff */
[----:B------:R-:W-:Y:S01]  /*05b0*/  UMOV UR5, 0x400 ;  /* 0x0000040000057882 */ /* 0x000fe20000000000 */
[----:B------:R-:W-:Y:S01]  /*05c0*/  SHF.R.U32.HI R38, RZ, 0x4, R83 ;  /* 0x00000004ff267819 */ /* 0x000fe20000011653 */
[----:B------:R-:W-:Y:S01]  /*05d0*/  UIADD3 UR4, UPT, UPT, UR4, 0x10, URZ ;  /* 0x0000001004047890 */ /* 0x000fe2000fffe0ff */
[----:B------:R-:W-:Y:S01]  /*05e0*/  LOP3.LUT R39, R37, 0x180, RZ, 0xc0, !PT ;  /* 0x0000018025277812 */ /* 0x000fe200078ec0ff */
[----:B------:R-:W-:Y:S01]  /*05f0*/  ULEA UR7, UR15, UR7, 0x4 ;  /* 0x000000070f077291 */ /* 0x000fe2000f8e20ff */
[----:B------:R-:W-:-:S02]  /*0600*/  LOP3.LUT R37, R83, 0xc, RZ, 0xc0, !PT ;  /* 0x0000000c53257812 */ /* 0x000fc400078ec0ff */
[-C--:B------:R-:W-:Y:S02]  /*0610*/  LOP3.LUT R38, R38, R39.reuse, RZ, 0xfc, !PT ;  /* 0x0000002726267212 */ /* 0x080fe400078efcff */
[C---:B------:R-:W-:Y:S02]  /*0620*/  LEA.HI R39, R36.reuse, R39, RZ, 0x1c ;  /* 0x0000002724277211 */ /* 0x040fe400078fe0ff */
[----:B------:R-:W-:Y:S02]  /*0630*/  LOP3.LUT R36, R36, 0xc, RZ, 0xc0, !PT ;  /* 0x0000000c24247812 */ /* 0x000fe400078ec0ff */
[C---:B------:R-:W-:Y:S02]  /*0640*/  SHF.L.U32 R98, R83.reuse, 0x4, RZ ;  /* 0x0000000453627819 */ /* 0x040fe400000006ff */
[----:B------:R-:W-:Y:S02]  /*0650*/  MOV R97, UR13 ;  /* 0x0000000d00617c02 */ /* 0x000fe40008000f00 */
[----:B------:R-:W-:-:S02]  /*0660*/  LOP3.LUT R94, R83, 0x3f0, RZ, 0xc0, !PT ;  /* 0x000003f0535e7812 */ /* 0x000fc400078ec0ff */
[----:B------:R-:W-:Y:S01]  /*0670*/  LOP3.LUT R95, R98, 0xf0, RZ, 0xc0, !PT ;  /* 0x000000f0625f7812 */ /* 0x000fe200078ec0ff */
[----:B0-----:R-:W-:Y:S02]  /*0680*/  ULEA UR8, UR6, UR5, 0x18 ;  /* 0x0000000506087291 */ /* 0x001fe4000f8ec0ff */
[----:B------:R-:W-:-:S04]  /*0690*/  UIADD3 UR5, UPT, UPT, UR5, 0x2000, URZ ;  /* 0x0000200005057890 */ /* 0x000fc8000fffe0ff */
[----:B------:R-:W-:Y:S01]  /*06a0*/  ULEA UR5, UR6, UR5, 0x18 ;  /* 0x0000000506057291 */ /* 0x000fe2000f8ec0ff */
[----:B------:R-:W-:Y:S02]  /*06b0*/  IADD3 R36, PT, PT, R36, UR8, RZ ;  /* 0x0000000824247c10 */ /* 0x000fe4000fffe0ff */
[----:B------:R-:W-:Y:S02]  /*06c0*/  IADD3 R37, PT, PT, R37, UR8, RZ ;  /* 0x0000000825257c10 */ /* 0x000fe4000fffe0ff */
[----:B------:R-:W-:Y:S02]  /*06d0*/  LEA R96, R39, R36, 0x4 ;  /* 0x0000002427607211 */ /* 0x000fe400078e20ff */
[----:B------:R-:W-:Y:S02]  /*06e0*/  IADD3 R36, PT, PT, R98, UR5, RZ ;  /* 0x0000000562247c10 */ /* 0x000fe4000fffe0ff */
[----:B------:R-:W-:Y:S02]  /*06f0*/  LEA R40, R38, R37, 0x4 ;  /* 0x0000002526287211 */ /* 0x000fe400078e20ff */
[----:B------:R-:W-:-:S03]  /*0700*/  LEA R97, R97, R36, 0x4 ;  /* 0x0000002461617211 */ /* 0x000fc600078e20ff */
[----:B--2---:R-:W-:Y:S04]  /*0710*/  STS [R40], R20 ;  /* 0x0000001428007388 */ /* 0x004fe80000000800 */
[----:B------:R-:W-:Y:S04]  /*0720*/  STS [R40+0x200], R21 ;  /* 0x0002001528007388 */ /* 0x000fe80000000800 */
[----:B------:R-:W-:Y:S04]  /*0730*/  STS [R40+0x400], R22 ;  /* 0x0004001628007388 */ /* 0x000fe80000000800 */
[----:B------:R-:W-:Y:S04]  /*0740*/  STS [R40+0x600], R23 ;  /* 0x0006001728007388 */ /* 0x000fe80000000800 */
[----:B---3--:R-:W-:Y:S04]  /*0750*/  STS [R96], R24 ;  /* 0x0000001860007388 */ /* 0x008fe80000000800 */
[----:B------:R-:W-:Y:S04]  /*0760*/  STS [R96+0x200], R25 ;  /* 0x0002001960007388 */ /* 0x000fe80000000800 */
[----:B------:R-:W-:Y:S04]  /*0770*/  STS [R96+0x400], R26 ;  /* 0x0004001a60007388 */ /* 0x000fe80000000800 */
[----:B------:R-:W-:Y:S04]  /*0780*/  STS [R96+0x600], R27 ;  /* 0x0006001b60007388 */ /* 0x000fe80000000800 */
[----:B----4-:R-:W-:Y:S04]  /*0790*/  STS.128 [R98+UR5], R28 ;  /* 0x0000001c62007988 */ /* 0x010fe80008000c05 */
[----:B-----5:R-:W-:Y:S01]  /*07a0*/  STS.128 [R97], R32 ;  /* 0x0000002061007388 */ /* 0x020fe20000000c00 */
[----:B------:R-:W-:Y:S06]  /*07b0*/  BAR.SYNC.DEFER_BLOCKING 0x0 ;  /* 0x0000000000007b1d */ /* 0x000fec0000010000 */
[----:B------:R-:W-:Y:S04]  /*07c0*/  LDS.128 R20, [R95+UR5] ;  /* 0x000000055f147984 */ /* 0x000fe80008000c00 */
[----:B------:R-:W0:Y:S04]  /*07d0*/  LDS.128 R40, [R94+UR8+0x100] ;  /* 0x000100085e287984 */ /* 0x000e280008000c00 */
[----:B------:R-:W1:Y:S04]  /*07e0*/  LDS.128 R44, [R95+UR5+0x100] ;  /* 0x000100055f2c7984 */ /* 0x000e680008000c00 */
[----:B------:R-:W2:Y:S04]  /*07f0*/  LDS.128 R36, [R94+UR8] ;  /* 0x000000085e247984 */ /* 0x000ea80008000c00 */
[----:B------:R-:W-:Y:S04]  /*0800*/  LDS.128 R24, [R95+UR5+0x200] ;  /* 0x000200055f187984 */ /* 0x000fe80008000c00 */
[----:B------:R-:W3:Y:S01]  /*0810*/  LDS.128 R28, [R94+UR8+0x300] ;  /* 0x000300085e1c7984 */ /* 0x000ee20008000c00 */
[C---:B0-----:R-:W-:Y:S01]  /*0820*/  FFMA R59, R40.reuse, R20, R59 ;  /* 0x00000014283b7223 */ /* 0x041fe2000000003b */
[C---:B------:R-:W-:Y:S01]  /*0830*/  FFMA R57, R40.reuse, R21, R57 ;  /* 0x0000001528397223 */ /* 0x040fe20000000039 */
[C---:B------:R-:W-:Y:S01]  /*0840*/  FFMA R55, R40.reuse, R22, R55 ;  /* 0x0000001628377223 */ /* 0x040fe20000000037 */
[C---:B------:R-:W-:Y:S01]  /*0850*/  FFMA R53, R40.reuse, R23, R53 ;  /* 0x0000001728357223 */ /* 0x040fe20000000035 */
[C---:B-1----:R-:W-:Y:S01]  /*0860*/  FFMA R7, R40.reuse, R44, R7 ;  /* 0x0000002c28077223 */ /* 0x042fe20000000007 */
[C---:B------:R-:W-:Y:S01]  /*0870*/  FFMA R0, R40.reuse, R45, R0 ;  /* 0x0000002d28007223 */ /* 0x040fe20000000000 */
[C---:B------:R-:W-:Y:S01]  /*0880*/  FFMA R5, R40.reuse, R46, R5 ;  /* 0x0000002e28057223 */ /* 0x040fe20000000005 */
[----:B------:R-:W-:Y:S01]  /*0890*/  FFMA R14, R40, R47, R14 ;  /* 0x0000002f280e7223 */ /* 0x000fe2000000000e */
[-C--:B--2---:R-:W-:Y:S01]  /*08a0*/  FFMA R93, R36, R20.reuse, R93 ;  /* 0x00000014245d7223 */ /* 0x084fe2000000005d */
[-C--:B------:R-:W-:Y:S01]  /*08b0*/  FFMA R96, R37, R20.reuse, R85 ;  /* 0x0000001425607223 */ /* 0x080fe20000000055 */
[-C--:B------:R-:W-:Y:S01]  /*08c0*/  FFMA R77, R38, R20.reuse, R77 ;  /* 0x00000014264d7223 */ /* 0x080fe2000000004d */
[-C--:B------:R-:W-:Y:S01]  /*08d0*/  FFMA R90, R39, R20.reuse, R90 ;  /* 0x00000014275a7223 */ /* 0x080fe2000000005a */
[-C--:B------:R-:W-:Y:S01]  /*08e0*/  FFMA R62, R41, R20.reuse, R62 ;  /* 0x00000014293e7223 */ /* 0x080fe2000000003e */
[-C--:B------:R-:W-:Y:S01]  /*08f0*/  FFMA R3, R42, R20.reuse, R3 ;  /* 0x000000142a037223 */ /* 0x080fe20000000003 */
[----:B------:R-:W-:Y:S01]  /*0900*/  FFMA R6, R43, R20, R6 ;  /* 0x000000142b067223 */ /* 0x000fe20000000006 */
[-C--:B------:R-:W-:Y:S01]  /*0910*/  FFMA R91, R36, R21.reuse, R91 ;  /* 0x00000015245b7223 */ /* 0x080fe2000000005b */
        /* <DEDUP_REMOVED lines=21> */
[----:B------:R-:W0:Y:S01]  /*0a70*/  LDS.128 R20, [R94+UR8+0x200] ;  /* 0x000200085e147984 */ /* 0x000e220008000c00 */
[C---:B------:R-:W-:Y:S01]  /*0a80*/  FFMA R69, R36.reuse, R44, R69 ;  /* 0x0000002c24457223 */ /* 0x040fe20000000045 */
[CC--:B------:R-:W-:Y:S01]  /*0a90*/  FFMA R82, R36.reuse, R45.reuse, R82 ;  /* 0x0000002d24527223 */ /* 0x0c0fe20000000052 */
[----:B------:R-:W-:Y:S01]  /*0aa0*/  FFMA R67, R36, R46, R67 ;  /* 0x0000002e24437223 */ /* 0x000fe20000000043 */
[----:B------:R-:W1:Y:S01]  /*0ab0*/  LDS.128 R8, [R95+UR5+0x300] ;  /* 0x000300055f087984 */ /* 0x000e620008000c00 */
[C---:B------:R-:W-:Y:S01]  /*0ac0*/  FFMA R78, R37.reuse, R44, R78 ;  /* 0x0000002c254e7223 */ /* 0x040fe2000000004e */
[C---:B------:R-:W-:Y:S01]  /*0ad0*/  FFMA R76, R37.reuse, R45, R76 ;  /* 0x0000002d254c7223 */ /* 0x040fe2000000004c */
[C---:B------:R-:W-:Y:S01]  /*0ae0*/  FFMA R65, R37.reuse, R46, R65 ;  /* 0x0000002e25417223 */ /* 0x040fe20000000041 */
[----:B------:R-:W-:Y:S01]  /*0af0*/  FFMA R74, R37, R47, R74 ;  /* 0x0000002f254a7223 */ /* 0x000fe2000000004a */
[C---:B------:R-:W-:Y:S01]  /*0b00*/  FFMA R63, R38.reuse, R44, R63 ;  /* 0x0000002c263f7223 */ /* 0x040fe2000000003f */
[C---:B------:R-:W-:Y:S01]  /*0b10*/  FFMA R72, R38.reuse, R45, R72 ;  /* 0x0000002d26487223 */ /* 0x040fe20000000048 */
[----:B------:R-:W-:Y:S01]  /*0b20*/  FFMA R61, R38, R46, R61 ;  /* 0x0000002e263d7223 */ /* 0x000fe2000000003d */
[C---:B------:R-:W-:Y:S01]  /*0b30*/  FFMA R12, R41.reuse, R44, R12 ;  /* 0x0000002c290c7223 */ /* 0x040fe2000000000c */
[----:B------:R-:W-:Y:S01]  /*0b40*/  FFMA R15, R41, R46, R15 ;  /* 0x0000002e290f7223 */ /* 0x000fe2000000000f */
[-C--:B------:R-:W-:Y:S01]  /*0b50*/  FFMA R36, R36, R47.reuse, R80 ;  /* 0x0000002f24247223 */ /* 0x080fe20000000050 */
[----:B------:R-:W-:Y:S01]  /*0b60*/  FFMA R38, R38, R47, R70 ;  /* 0x0000002f26267223 */ /* 0x000fe20000000046 */
[C---:B------:R-:W-:Y:S01]  /*0b70*/  FFMA R19, R42.reuse, R44, R19 ;  /* 0x0000002c2a137223 */ /* 0x040fe20000000013 */
[C---:B------:R-:W-:Y:S01]  /*0b80*/  FFMA R16, R42.reuse, R45, R16 ;  /* 0x0000002d2a107223 */ /* 0x040fe20000000010 */
[C---:B------:R-:W-:Y:S01]  /*0b90*/  FFMA R17, R42.reuse, R46, R17 ;  /* 0x0000002e2a117223 */ /* 0x040fe20000000011 */
[C---:B------:R-:W-:Y:S01]  /*0ba0*/  FFMA R68, R39.reuse, R44, R68 ;  /* 0x0000002c27447223 */ /* 0x040fe20000000044 */
[-C--:B------:R-:W-:Y:S01]  /*0bb0*/  FFMA R51, R39, R46.reuse, R51 ;  /* 0x0000002e27337223 */ /* 0x080fe20000000033 */
[----:B------:R-:W-:Y:S01]  /*0bc0*/  FFMA R42, R42, R47, R48 ;  /* 0x0000002f2a2a7223 */ /* 0x000fe20000000030 */
[----:B------:R-:W-:Y:S01]  /*0bd0*/  FFMA R49, R43, R46, R49 ;  /* 0x0000002e2b317223 */ /* 0x000fe20000000031 */
[----:B------:R-:W-:Y:S01]  /*0be0*/  FFMA R66, R39, R45, R66 ;  /* 0x0000002d27427223 */ /* 0x000fe20000000042 */
[----:B------:R-:W-:Y:S01]  /*0bf0*/  FFMA R18, R41, R47, R18 ;  /* 0x0000002f29127223 */ /* 0x000fe20000000012 */
[C---:B------:R-:W-:Y:S01]  /*0c00*/  FFMA R44, R43.reuse, R44, R50 ;  /* 0x0000002c2b2c7223 */ /* 0x040fe20000000032 */
[C---:B------:R-:W-:Y:S01]  /*0c10*/  FFMA R52, R43.reuse, R45, R52 ;  /* 0x0000002d2b347223 */ /* 0x040fe20000000034 */
[----:B------:R-:W-:Y:S01]  /*0c20*/  FFMA R54, R43, R47, R54 ;  /* 0x0000002f2b367223 */ /* 0x000fe20000000036 */
[C---:B---3--:R-:W-:Y:S01]  /*0c30*/  FFMA R59, R28.reuse, R24, R59 ;  /* 0x000000181c3b7223 */ /* 0x048fe2000000003b */
[C---:B------:R-:W-:Y:S01]  /*0c40*/  FFMA R57, R28.reuse, R25, R57 ;  /* 0x000000191c397223 */ /* 0x040fe20000000039 */
[C---:B------:R-:W-:Y:S01]  /*0c50*/  FFMA R55, R28.reuse, R26, R55 ;  /* 0x0000001a1c377223 */ /* 0x040fe20000000037 */
[----:B------:R-:W-:Y:S01]  /*0c60*/  FFMA R53, R28, R27, R53 ;  /* 0x0000001b1c357223 */ /* 0x000fe20000000035 */
[-C--:B------:R-:W-:Y:S01]  /*0c70*/  FFMA R62, R29, R24.reuse, R62 ;  /* 0x000000181d3e7223 */ /* 0x080fe2000000003e */
[CC--:B------:R-:W-:Y:S01]  /*0c80*/  FFMA R3, R30.reuse, R24.reuse, R3 ;  /* 0x000000181e037223 */ /* 0x0c0fe20000000003 */
[----:B------:R-:W-:Y:S01]  /*0c90*/  FFMA R6, R31, R24, R6 ;  /* 0x000000181f067223 */ /* 0x000fe20000000006 */
[-C--:B------:R-:W-:Y:S01]  /*0ca0*/  FFMA R60, R29, R25.reuse, R60 ;  /* 0x000000191d3c7223 */ /* 0x080fe2000000003c */
[CC--:B------:R-:W-:Y:S01]  /*0cb0*/  FFMA R41, R30.reuse, R25.reuse, R33 ;  /* 0x000000191e297223 */ /* 0x0c0fe20000000021 */
[-C--:B------:R-:W-:Y:S01]  /*0cc0*/  FFMA R2, R31, R25.reuse, R2 ;  /* 0x000000191f027223 */ /* 0x080fe20000000002 */
[-C--:B------:R-:W-:Y:S01]  /*0cd0*/  FFMA R58, R29, R26.reuse, R58 ;  /* 0x0000001a1d3a7223 */ /* 0x080fe2000000003a */
[----:B------:R-:W-:Y:S01]  /*0ce0*/  FFMA R43, R30, R26, R35 ;  /* 0x0000001a1e2b7223 */ /* 0x000fe20000000023 */
        /* <DEDUP_REMOVED lines=8> */
[C---:B------:R-:W-:Y:S01]  /*0d70*/  FFMA R7, R28.reuse, R8, R7 ;  /* 0x000000081c077223 */ /* 0x040fe20000000007 */
[C---:B------:R-:W-:Y:S01]  /*0d80*/  FFMA R0, R28.reuse, R9, R0 ;  /* 0x000000091c007223 */ /* 0x040fe20000000000 */
[----:B------:R-:W-:Y:S01]  /*0d90*/  FFMA R5, R28, R10, R5 ;  /* 0x0000000a1c057223 */ /* 0x000fe20000000005 */
[-C--:B------:R-:W-:Y:S01]  /*0da0*/  FFMA R93, R20, R24.reuse, R93 ;  /* 0x00000018145d7223 */ /* 0x080fe2000000005d */
[-C--:B------:R-:W-:Y:S01]  /*0db0*/  FFMA R77, R22, R24.reuse, R77 ;  /* 0x00000018164d7223 */ /* 0x080fe2000000004d */
[C---:B------:R-:W-:Y:S01]  /*0dc0*/  FFMA R90, R23.reuse, R24, R90 ;  /* 0x00000018175a7223 */ /* 0x040fe2000000005a */
[-C--:B------:R-:W-:Y:S01]  /*0dd0*/  FFMA R91, R20, R25.reuse, R91 ;  /* 0x00000019145b7223 */ /* 0x080fe2000000005b */
[-C--:B------:R-:W-:Y:S01]  /*0de0*/  FFMA R75, R22, R25.reuse, R75 ;  /* 0x00000019164b7223 */ /* 0x080fe2000000004b */
[C---:B------:R-:W-:Y:S01]  /*0df0*/  FFMA R88, R23.reuse, R25, R88 ;  /* 0x0000001917587223 */ /* 0x040fe20000000058 */
        /* <DEDUP_REMOVED lines=9> */
[----:B------:R-:W-:Y:S01]  /*0e90*/  FFMA R98, R31, R27, R98 ;  /* 0x0000001b1f627223 */ /* 0x000fe20000000062 */
[C---:B------:R-:W-:Y:S01]  /*0ea0*/  FFMA R69, R20.reuse, R8, R69 ;  /* 0x0000000814457223 */ /* 0x040fe20000000045 */
[CC--:B------:R-:W-:Y:S01]  /*0eb0*/  FFMA R82, R20.reuse, R9.reuse, R82 ;  /* 0x0000000914527223 */ /* 0x0c0fe20000000052 */
[----:B------:R-:W-:Y:S01]  /*0ec0*/  FFMA R67, R20, R10, R67 ;  /* 0x0000000a14437223 */ /* 0x000fe20000000043 */
[C---:B------:R-:W-:Y:S01]  /*0ed0*/  FFMA R63, R22.reuse, R8, R63 ;  /* 0x00000008163f7223 */ /* 0x040fe2000000003f */
[C---:B------:R-:W-:Y:S01]  /*0ee0*/  FFMA R72, R22.reuse, R9, R72 ;  /* 0x0000000916487223 */ /* 0x040fe20000000048 */
[----:B------:R-:W-:Y:S01]  /*0ef0*/  FFMA R61, R22, R10, R61 ;  /* 0x0000000a163d7223 */ /* 0x000fe2000000003d */
[----:B------:R-:W-:Y:S01]  /*0f00*/  FFMA R28, R28, R11, R14 ;  /* 0x0000000b1c1c7223 */ /* 0x000fe2000000000e */
[C---:B------:R-:W-:Y:S01]  /*0f10*/  FFMA R50, R29.reuse, R8, R12 ;  /* 0x000000081d327223 */ /* 0x040fe2000000000c */
[----:B------:R-:W-:Y:S01]  /*0f20*/  FFMA R21, R29, R10, R15 ;  /* 0x0000000a1d157223 */ /* 0x000fe2000000000f */
[----:B------:R-:W-:Y:S01]  /*0f30*/  FFMA R64, R39, R47, R64 ;  /* 0x0000002f27407223 */ /* 0x000fe20000000040 */
[-C--:B------:R-:W-:Y:S01]  /*0f40*/  FFMA R20, R20, R11.reuse, R36 ;  /* 0x0000000b14147223 */ /* 0x080fe20000000024 */
[----:B------:R-:W-:Y:S01]  /*0f50*/  FFMA R22, R22, R11, R38 ;  /* 0x0000000b16167223 */ /* 0x000fe20000000026 */
[----:B------:R-:W-:Y:S01]  /*0f60*/  LDS.128 R24, [R94+UR8+0x400] ;  /* 0x000400085e187984 */ /* 0x000fe20008000c00 */
[C---:B------:R-:W-:Y:S01]  /*0f70*/  FFMA R68, R23.reuse, R8, R68 ;  /* 0x0000000817447223 */ /* 0x040fe20000000044 */
[C---:B------:R-:W-:Y:S01]  /*0f80*/  FFMA R66, R23.reuse, R9, R66 ;  /* 0x0000000917427223 */ /* 0x040fe20000000042 */
[C---:B------:R-:W-:Y:S01]  /*0f90*/  FFMA R51, R23.reuse, R10, R51 ;  /* 0x0000000a17337223 */ /* 0x040fe20000000033 */
[----:B------:R-:W0:Y:S01]  /*0fa0*/  LDS.128 R32, [R95+UR5+0x400] ;  /* 0x000400055f207984 */ /* 0x000e220008000c00 */
[-C--:B------:R-:W-:Y:S01]  /*0fb0*/  FFMA R64, R23, R11.reuse, R64 ;  /* 0x0000000b17407223 */ /* 0x080fe20000000040 */
[C---:B------:R-:W-:Y:S01]  /*0fc0*/  FFMA R18, R29.reuse, R11, R18 ;  /* 0x0000000b1d127223 */ /* 0x040fe20000000012 */
[C---:B------:R-:W-:Y:S01]  /*0fd0*/  FFMA R19, R30.reuse, R8, R19 ;  /* 0x000000081e137223 */ /* 0x040fe20000000013 */
[----:B------:R-:W1:Y:S01]  /*0fe0*/  LDS.128 R12, [R95+UR5+0x500] ;  /* 0x000500055f0c7984 */ /* 0x000e620008000c00 */
[C---:B------:R-:W-:Y:S01]  /*0ff0*/  FFMA R16, R30.reuse, R9, R16 ;  /* 0x000000091e107223 */ /* 0x040fe20000000010 */
[C---:B------:R-:W-:Y:S01]  /*1000*/  FFMA R17, R30.reuse, R10, R17 ;  /* 0x0000000a1e117223 */ /* 0x040fe20000000011 */
[----:B------:R-:W-:Y:S01]  /*1010*/  FFMA R42, R30, R11, R42 ;  /* 0x0000000b1e2a7223 */ /* 0x000fe2000000002a */
[----:B------:R-:W2:Y:S01]  /*1020*/  LDS.128 R36, [R94+UR8+0x500] ;  /* 0x000500085e247984 */ /* 0x000ea20008000c00 */
[-C--:B------:R-:W-:Y:S01]  /*1030*/  FFMA R40, R29, R9.reuse, R40 ;  /* 0x000000091d287223 */ /* 0x080fe20000000028 */
[C---:B------:R-:W-:Y:S01]  /*1040*/  FFMA R30, R31.reuse, R8, R44 ;  /* 0x000000081f1e7223 */ /* 0x040fe2000000002c */
[C---:B------:R-:W-:Y:S01]  /*1050*/  FFMA R52, R31.reuse, R9, R52 ;  /* 0x000000091f347223 */ /* 0x040fe20000000034 */
[C---:B------:R-:W-:Y:S01]  /*1060*/  FFMA R49, R31.reuse, R10, R49 ;  /* 0x0000000a1f317223 */ /* 0x040fe20000000031 */
[----:B------:R-:W-:-:S02]  /*1070*/  FFMA R54, R31, R11, R54 ;  /* 0x0000000b1f367223 */ /* 0x000fc40000000036 */
[----:B------:R-:W-:Y:S01]  /*1080*/  LDS.128 R8, [R94+UR8+0x600] ;  /* 0x000600085e087984 */ /* 0x000fe20008000c00 */
[-C--:B0-----:R-:W-:Y:S01]  /*1090*/  FFMA R93, R24, R32.reuse, R93 ;  /* 0x00000020185d7223 */ /* 0x081fe2000000005d */
[-C--:B------:R-:W-:Y:S01]  /*10a0*/  FFMA R96, R25, R32.reuse, R96 ;  /* 0x0000002019607223 */ /* 0x080fe20000000060 */
[-C--:B------:R-:W-:Y:S01]  /*10b0*/  FFMA R77, R26, R32.reuse, R77 ;  /* 0x000000201a4d7223 */ /* 0x080fe2000000004d */
[----:B------:R-:W-:Y:S01]  /*10c0*/  FFMA R90, R27, R32, R90 ;  /* 0x000000201b5a7223 */ /* 0x000fe2000000005a */
[-C--:B------:R-:W-:Y:S01]  /*10d0*/  FFMA R91, R24, R33.reuse, R91 ;  /* 0x00000021185b7223 */ /* 0x080fe2000000005b */
        /* <DEDUP_REMOVED lines=11> */
[C---:B-1----:R-:W-:Y:S01]  /*1190*/  FFMA R69, R24.reuse, R12, R69 ;  /* 0x0000000c18457223 */ /* 0x042fe20000000045 */
[C---:B------:R-:W-:Y:S01]  /*11a0*/  FFMA R82, R24.reuse, R13, R82 ;  /* 0x0000000d18527223 */ /* 0x040fe20000000052 */
[C---:B------:R-:W-:Y:S01]  /*11b0*/  FFMA R67, R24.reuse, R14, R67 ;  /* 0x0000000e18437223 */ /* 0x040fe20000000043 */
[----:B------:R-:W-:Y:S01]  /*11c0*/  FFMA R20, R24, R15, R20 ;  /* 0x0000000f18147223 */ /* 0x000fe20000000014 */
[C---:B------:R-:W-:Y:S01]  /*11d0*/  FFMA R78, R25.reuse, R12, R78 ;  /* 0x0000000c194e7223 */ /* 0x040fe2000000004e */
        /* <DEDUP_REMOVED lines=11> */
[-C--:B--2---:R-:W-:Y:S01]  /*1290*/  FFMA R59, R36, R32.reuse, R59 ;  /* 0x00000020243b7223 */ /* 0x084fe2000000003b */
        /* <DEDUP_REMOVED lines=13> */
[CC--:B------:R-:W-:Y:S01]  /*1370*/  FFMA R23, R38.reuse, R35.reuse, R45 ;  /* 0x0000002326177223 */ /* 0x0c0fe2000000002d */
[----:B------:R-:W-:Y:S01]  /*1380*/  FFMA R98, R39, R35, R98 ;  /* 0x0000002327627223 */ /* 0x000fe20000000062 */
[C---:B------:R-:W-:Y:S01]  /*1390*/  FFMA R24, R37.reuse, R15, R18 ;  /* 0x0000000f25187223 */ /* 0x040fe20000000012 */
[C---:B------:R-:W-:Y:S01]  /*13a0*/  FFMA R25, R38.reuse, R12, R19 ;  /* 0x0000000c26197223 */ /* 0x040fe20000000013 */
[CC--:B------:R-:W-:Y:S01]  /*13b0*/  FFMA R26, R38.reuse, R13.reuse, R16 ;  /* 0x0000000d261a7223 */ /* 0x0c0fe20000000010 */
[----:B------:R-:W-:Y:S01]  /*13c0*/  FFMA R27, R38, R14, R17 ;  /* 0x0000000e261b7223 */ /* 0x000fe20000000011 */
[----:B------:R-:W0:Y:S01]  /*13d0*/  LDS.128 R32, [R95+UR5+0x600] ;  /* 0x000600055f207984 */ /* 0x000e220008000c00 */
[C---:B------:R-:W-:Y:S01]  /*13e0*/  FFMA R7, R36.reuse, R12, R7 ;  /* 0x0000000c24077223 */ /* 0x040fe20000000007 */
[C---:B------:R-:W-:Y:S01]  /*13f0*/  FFMA R0, R36.reuse, R13, R0 ;  /* 0x0000000d24007223 */ /* 0x040fe20000000000 */
[C---:B------:R-:W-:Y:S01]  /*1400*/  FFMA R5, R36.reuse, R14, R5 ;  /* 0x0000000e24057223 */ /* 0x040fe20000000005 */
[----:B------:R-:W1:Y:S01]  /*1410*/  LDS.128 R44, [R94+UR8+0x700] ;  /* 0x000700085e2c7984 */ /* 0x000e620008000c00 */
[----:B------:R-:W-:Y:S01]  /*1420*/  FFMA R28, R36, R15, R28 ;  /* 0x0000000f241c7223 */ /* 0x000fe2000000001c */
[C---:B------:R-:W-:Y:S01]  /*1430*/  FFMA R50, R37.reuse, R12, R50 ;  /* 0x0000000c25327223 */ /* 0x040fe20000000032 */
[C---:B------:R-:W-:Y:S01]  /*1440*/  FFMA R40, R37.reuse, R13, R40 ;  /* 0x0000000d25287223 */ /* 0x040fe20000000028 */
[----:B------:R-:W2:Y:S01]  /*1450*/  LDS.128 R16, [R95+UR5+0x700] ;  /* 0x000700055f107984 */ /* 0x000ea20008000c00 */
[----:B------:R-:W-:Y:S01]  /*1460*/  FFMA R21, R37, R14, R21 ;  /* 0x0000000e25157223 */ /* 0x000fe20000000015 */
[----:B------:R-:W-:Y:S01]  /*1470*/  FFMA R42, R38, R15, R42 ;  /* 0x0000000f262a7223 */ /* 0x000fe2000000002a */
[C---:B------:R-:W-:Y:S01]  /*1480*/  FFMA R30, R39.reuse, R12, R30 ;  /* 0x0000000c271e7223 */ /* 0x040fe2000000001e */
[C---:B------:R-:W-:Y:S01]  /*1490*/  FFMA R52, R39.reuse, R13, R52 ;  /* 0x0000000d27347223 */ /* 0x040fe20000000034 */
[C---:B------:R-:W-:Y:S01]  /*14a0*/  FFMA R49, R39.reuse, R14, R49 ;  /* 0x0000000e27317223 */ /* 0x040fe20000000031 */
[----:B------:R-:W-:-:S02]  /*14b0*/  FFMA R54, R39, R15, R54 ;  /* 0x0000000f27367223 */ /* 0x000fc40000000036 */
[----:B------:R-:W-:Y:S04]  /*14c0*/  LDS.128 R12, [R94+UR8+0x800] ;  /* 0x000800085e0c7984 */ /* 0x000fe80008000c00 */
[----:B------:R-:W-:Y:S01]  /*14d0*/  LDS.128 R36, [R94+UR8+0x900] ;  /* 0x000900085e247984 */ /* 0x000fe20008000c00 */
[-C--:B0-----:R-:W-:Y:S01]  /*14e0*/  FFMA R93, R8, R32.reuse, R93 ;  /* 0x00000020085d7223 */ /* 0x081fe2000000005d */
[-C--:B------:R-:W-:Y:S01]  /*14f0*/  FFMA R96, R9, R32.reuse, R96 ;  /* 0x0000002009607223 */ /* 0x080fe20000000060 */
[-C--:B------:R-:W-:Y:S01]  /*1500*/  FFMA R77, R10, R32.reuse, R77 ;  /* 0x000000200a4d7223 */ /* 0x080fe2000000004d */
[-C--:B------:R-:W-:Y:S01]  /*1510*/  FFMA R90, R11, R32.reuse, R90 ;  /* 0x000000200b5a7223 */ /* 0x080fe2000000005a */
[-C--:B-1----:R-:W-:Y:S01]  /*1520*/  FFMA R59, R44, R32.reuse, R59 ;  /* 0x000000202c3b7223 */ /* 0x082fe2000000003b */
        /* <DEDUP_REMOVED lines=27> */
[C---:B--2---:R-:W-:Y:S01]  /*16e0*/  FFMA R69, R8.reuse, R16, R69 ;  /* 0x0000001008457223 */ /* 0x044fe20000000045 */
        /* <DEDUP_REMOVED lines=645> */
[----:B------:R-:W-:Y:S04]  /*3f40*/  LDS.128 R24, [R94+UR8+0x1c00] ;  /* 0x001c00085e187984 */ /* 0x000fe80008000c00 */
[----:B------:R-:W-:Y:S01]  /*3f50*/  LDS.128 R16, [R94+UR8+0x1d00] ;  /* 0x001d00085e107984 */ /* 0x000fe20008000c00 */
        /* <DEDUP_REMOVED lines=35> */
[C---:B------:R-:W-:Y:S01]  /*4190*/  FFMA R98, R47.reuse, R35, R98 ;  /* 0x000000232f627223 */ /* 0x040fe20000000062 */
[C---:B------:R-:W-:Y:S01]  /*41a0*/  FFMA R37, R44.reuse, R8, R7 ;  /* 0x000000082c257223 */ /* 0x040fe20000000007 */
[CC--:B------:R-:W-:Y:S01]  /*41b0*/  FFMA R0, R44.reuse, R9.reuse, R0 ;  /* 0x000000092c007223 */ /* 0x0c0fe20000000000 */
[----:B------:R-:W-:Y:S01]  /*41c0*/  FFMA R39, R44, R10, R5 ;  /* 0x0000000a2c277223 */ /* 0x000fe20000000005 */
[C---:B------:R-:W-:Y:S01]  /*41d0*/  FFMA R45, R46.reuse, R8, R29 ;  /* 0x000000082e2d7223 */ /* 0x040fe2000000001d */
[C---:B------:R-:W-:Y:S01]  /*41e0*/  FFMA R80, R46.reuse, R9, R80 ;  /* 0x000000092e507223 */ /* 0x040fe20000000050 */
[C---:B------:R-:W-:Y:S01]  /*41f0*/  FFMA R81, R46.reuse, R10, R31 ;  /* 0x0000000a2e517223 */ /* 0x040fe2000000001f */
[-C--:B------:R-:W-:Y:S01]  /*4200*/  FFMA R42, R46, R11.reuse, R42 ;  /* 0x0000000b2e2a7223 */ /* 0x080fe2000000002a */
[----:B------:R-:W0:Y:S01]  /*4210*/  LDS.128 R32, [R95+UR5+0x1c00] ;  /* 0x001c00055f207984 */ /* 0x000e220008000c00 */
[-C--:B------:R-:W-:Y:S01]  /*4220*/  FFMA R44, R44, R11.reuse, R28 ;  /* 0x0000000b2c2c7223 */ /* 0x080fe2000000001c */
[-C--:B------:R-:W-:Y:S01]  /*4230*/  FFMA R46, R47, R8.reuse, R30 ;  /* 0x000000082f2e7223 */ /* 0x080fe2000000001e */
[C---:B------:R-:W-:Y:S01]  /*4240*/  FFMA R20, R12.reuse, R11, R20 ;  /* 0x0000000b0c147223 */ /* 0x040fe20000000014 */
[----:B------:R-:W1:Y:S01]  /*4250*/  LDS.128 R28, [R95+UR5+0x1d00] ;  /* 0x001d00055f1c7984 */ /* 0x000e620008000c00 */
[C---:B------:R-:W-:Y:S01]  /*4260*/  FFMA R69, R12.reuse, R8, R69 ;  /* 0x000000080c457223 */ /* 0x040fe20000000045 */
[CC--:B------:R-:W-:Y:S01]  /*4270*/  FFMA R82, R12.reuse, R9.reuse, R82 ;  /* 0x000000090c527223 */ /* 0x0c0fe20000000052 */
        /* <DEDUP_REMOVED lines=11> */
[CC--:B------:R-:W-:Y:S01]  /*4330*/  FFMA R51, R15.reuse, R10.reuse, R51 ;  /* 0x0000000a0f337223 */ /* 0x0c0fe20000000033 */
[----:B------:R-:W-:Y:S01]  /*4340*/  FFMA R64, R15, R11, R64 ;  /* 0x0000000b0f407223 */ /* 0x000fe20000000040 */
[C---:B------:R-:W-:Y:S01]  /*4350*/  FFMA R52, R47.reuse, R9, R52 ;  /* 0x000000092f347223 */ /* 0x040fe20000000034 */
[C---:B------:R-:W-:Y:S01]  /*4360*/  FFMA R49, R47.reuse, R10, R49 ;  /* 0x0000000a2f317223 */ /* 0x040fe20000000031 */
[----:B------:R-:W-:Y:S01]  /*4370*/  FFMA R54, R47, R11, R54 ;  /* 0x0000000b2f367223 */ /* 0x000fe20000000036 */
[----:B------:R-:W-:Y:S01]  /*4380*/  LDS.128 R12, [R95+UR5+0x1e00] ;  /* 0x001e00055f0c7984 */ /* 0x000fe20008000c00 */
[-C--:B0-----:R-:W-:Y:S01]  /*4390*/  FFMA R93, R24, R32.reuse, R93 ;  /* 0x00000020185d7223 */ /* 0x081fe2000000005d */
        /* <DEDUP_REMOVED lines=22> */
[----:B------:R-:W-:Y:S01]  /*4500*/  FFMA R34, R19, R34, R4 ;  /* 0x0000002213227223 */ /* 0x000fe20000000004 */
[----:B------:R-:W-:Y:S01]  /*4510*/  FFMA R33, R18, R35, R23 ;  /* 0x0000002312217223 */ /* 0x000fe20000000017 */
[----:B-1----:R-:W-:Y:S01]  /*4520*/  FFMA R100, R24, R31, R20 ;  /* 0x0000001f18647223 */ /* 0x002fe20000000014 */
[-C--:B------:R-:W-:Y:S01]  /*4530*/  FFMA R48, R26, R35.reuse, R71 ;  /* 0x000000231a307223 */ /* 0x080fe20000000047 */
[----:B------:R-:W0:Y:S01]  /*4540*/  LDS.128 R4, [R94+UR8+0x1e00] ;  /* 0x001e00085e047984 */ /* 0x000e220008000c00 */
[CC--:B------:R-:W-:Y:S01]  /*4550*/  FFMA R86, R24.reuse, R35.reuse, R87 ;  /* 0x0000002318567223 */ /* 0x0c0fe20000000057 */
[-C--:B------:R-:W-:Y:S01]  /*4560*/  FFMA R92, R25, R35.reuse, R92 ;  /* 0x00000023195c7223 */ /* 0x080fe2000000005c */
[----:B------:R-:W-:Y:S01]  /*4570*/  FFMA R84, R27, R35, R84 ;  /* 0x000000231b547223 */ /* 0x000fe20000000054 */
        /* <DEDUP_REMOVED lines=16> */
[----:B------:R-:W-:Y:S01]  /*4680*/  UIMAD UR5, UR9, UR14, URZ ;  /* 0x0000000e090572a4 */ /* 0x000fe2000f8e02ff */
[----:B------:R-:W2:Y:S01]  /*4690*/  LDS.128 R24, [R94+UR8+0x1f00] ;  /* 0x001f00085e187984 */ /* 0x000ea20008000c00 */
[CC--:B------:R-:W-:Y:S01]  /*46a0*/  FFMA R53, R16.reuse, R35.reuse, R53 ;  /* 0x0000002310357223 */ /* 0x0c0fe20000000035 */
[-C--:B------:R-:W-:Y:S01]  /*46b0*/  FFMA R56, R17, R35.reuse, R56 ;  /* 0x0000002311387223 */ /* 0x080fe20000000038 */
[----:B------:R-:W-:Y:S01]  /*46c0*/  ULEA UR5, UR5, UR14, 0x7 ;  /* 0x0000000e05057291 */ /* 0x000fe2000f8e38ff */
[----:B------:R-:W-:Y:S01]  /*46d0*/  FFMA R98, R19, R35, R98 ;  /* 0x0000002313627223 */ /* 0x000fe20000000062 */
[C---:B------:R-:W-:Y:S01]  /*46e0*/  FFMA R50, R17.reuse, R28, R50 ;  /* 0x0000001c11327223 */ /* 0x040fe20000000032 */
[C---:B------:R-:W-:Y:S01]  /*46f0*/  FFMA R40, R17.reuse, R29, R40 ;  /* 0x0000001d11287223 */ /* 0x040fe20000000028 */
[----:B------:R-:W-:Y:S01]  /*4700*/  UISETP.GE.U32.AND UP0, UPT, UR4, UR5, UPT ;  /* 0x000000050400728c */ /* 0x000fe2000bf06070 */
[C---:B------:R-:W-:Y:S01]  /*4710*/  FFMA R35, R17.reuse, R30, R79 ;  /* 0x0000001e11237223 */ /* 0x040fe2000000004f */
[----:B------:R-:W-:Y:S01]  /*4720*/  FFMA R36, R17, R31, R36 ;  /* 0x0000001f11247223 */ /* 0x000fe20000000024 */
[C---:B------:R-:W-:Y:S01]  /*4730*/  FFMA R37, R16.reuse, R28, R37 ;  /* 0x0000001c10257223 */ /* 0x040fe20000000025 */
[C---:B------:R-:W-:Y:S01]  /*4740*/  FFMA R0, R16.reuse, R29, R0 ;  /* 0x0000001d10007223 */ /* 0x040fe20000000000 */
[CC--:B------:R-:W-:Y:S01]  /*4750*/  FFMA R39, R16.reuse, R30.reuse, R39 ;  /* 0x0000001e10277223 */ /* 0x0c0fe20000000027 */
[----:B------:R-:W-:Y:S01]  /*4760*/  FFMA R44, R16, R31, R44 ;  /* 0x0000001f102c7223 */ /* 0x000fe2000000002c */
[C---:B------:R-:W-:Y:S01]  /*4770*/  FFMA R17, R18.reuse, R30, R81 ;  /* 0x0000001e12117223 */ /* 0x040fe20000000051 */
[CC--:B------:R-:W-:Y:S01]  /*4780*/  FFMA R45, R18.reuse, R28.reuse, R45 ;  /* 0x0000001c122d7223 */ /* 0x0c0fe2000000002d */
[C---:B------:R-:W-:Y:S01]  /*4790*/  FFMA R16, R18.reuse, R29, R80 ;  /* 0x0000001d12107223 */ /* 0x040fe20000000050 */
[----:B------:R-:W-:Y:S01]  /*47a0*/  FFMA R42, R18, R31, R42 ;  /* 0x0000001f122a7223 */ /* 0x000fe2000000002a */
[C---:B------:R-:W-:Y:S01]  /*47b0*/  FFMA R46, R19.reuse, R28, R46 ;  /* 0x0000001c132e7223 */ /* 0x040fe2000000002e */
[C---:B------:R-:W-:Y:S01]  /*47c0*/  FFMA R52, R19.reuse, R29, R52 ;  /* 0x0000001d13347223 */ /* 0x040fe20000000034 */
[C---:B------:R-:W-:Y:S01]  /*47d0*/  FFMA R49, R19.reuse, R30, R49 ;  /* 0x0000001e13317223 */ /* 0x040fe20000000031 */
[----:B------:R-:W-:Y:S01]  /*47e0*/  FFMA R54, R19, R31, R54 ;  /* 0x0000001f13367223 */ /* 0x000fe20000000036 */
[----:B0-----:R-:W-:Y:S01]  /*47f0*/  FFMA R87, R4, R15, R86 ;  /* 0x0000000f04577223 */ /* 0x001fe20000000056 */
[CC--:B------:R-:W-:Y:S01]  /*4800*/  FFMA R81, R5.reuse, R13.reuse, R70 ;  /* 0x0000000d05517223 */ /* 0x0c0fe20000000046 */
[----:B-1----:R-:W-:Y:S01]  /*4810*/  FFMA R78, R5, R20, R71 ;  /* 0x00000014054e7223 */ /* 0x002fe20000000047 */
[C---:B------:R-:W-:Y:S01]  /*4820*/  FFMA R77, R6.reuse, R12, R77 ;  /* 0x0000000c064d7223 */ /* 0x040fe2000000004d */
[C---:B------:R-:W-:Y:S01]  /*4830*/  FFMA R75, R6.reuse, R13, R8 ;  /* 0x0000000d064b7223 */ /* 0x040fe20000000008 */
[C---:B------:R-:W-:Y:S01]  /*4840*/  FFMA R73, R6.reuse, R14, R73 ;  /* 0x0000000e06497223 */ /* 0x040fe20000000049 */
[C---:B------:R-:W-:Y:S01]  /*4850*/  FFMA R71, R6.reuse, R15, R48 ;  /* 0x0000000f06477223 */ /* 0x040fe20000000030 */
[C---:B------:R-:W-:Y:S01]  /*4860*/  FFMA R63, R6.reuse, R20, R63 ;  /* 0x00000014063f7223 */ /* 0x040fe2000000003f */
[C---:B------:R-:W-:Y:S01]  /*4870*/  FFMA R72, R6.reuse, R21, R72 ;  /* 0x0000001506487223 */ /* 0x040fe20000000048 */
[C---:B------:R-:W-:Y:S01]  /*4880*/  FFMA R61, R6.reuse, R22, R61 ;  /* 0x00000016063d7223 */ /* 0x040fe2000000003d */
[----:B------:R-:W-:Y:S01]  /*4890*/  FFMA R70, R6, R23, R38 ;  /* 0x0000001706467223 */ /* 0x000fe20000000026 */
[----:B------:R-:W-:Y:S01]  /*48a0*/  FFMA R86, R7, R14, R9 ;  /* 0x0000000e07567223 */ /* 0x000fe20000000009 */
[C---:B------:R-:W-:Y:S01]  /*48b0*/  FFMA R93, R4.reuse, R12, R93 ;  /* 0x0000000c045d7223 */ /* 0x040fe2000000005d */
[C---:B------:R-:W-:Y:S01]  /*48c0*/  FFMA R91, R4.reuse, R13, R10 ;  /* 0x0000000d045b7223 */ /* 0x040fe2000000000a */
[C---:B------:R-:W-:Y:S01]  /*48d0*/  FFMA R89, R4.reuse, R14, R89 ;  /* 0x0000000e04597223 */ /* 0x040fe20000000059 */
[C---:B------:R-:W-:Y:S01]  /*48e0*/  FFMA R69, R4.reuse, R20, R69 ;  /* 0x0000001404457223 */ /* 0x040fe20000000045 */
[C---:B------:R-:W-:Y:S01]  /*48f0*/  FFMA R82, R4.reuse, R21, R82 ;  /* 0x0000001504527223 */ /* 0x040fe20000000052 */
[C---:B------:R-:W-:Y:S01]  /*4900*/  FFMA R67, R4.reuse, R22, R67 ;  /* 0x0000001604437223 */ /* 0x040fe20000000043 */
[----:B------:R-:W-:Y:S01]  /*4910*/  FFMA R80, R4, R23, R100 ;  /* 0x0000001704507223 */ /* 0x000fe20000000064 */
[C---:B------:R-:W-:Y:S01]  /*4920*/  FFMA R85, R5.reuse, R12, R96 ;  /* 0x0000000c05557223 */ /* 0x040fe20000000060 */
[----:B------:R-:W-:Y:S01]  /*4930*/  FFMA R79, R5, R14, R11 ;  /* 0x0000000e054f7223 */ /* 0x000fe2000000000b */
[CC--:B------:R-:W-:Y:S01]  /*4940*/  FFMA R90, R7.reuse, R12.reuse, R90 ;  /* 0x0000000c075a7223 */ /* 0x0c0fe2000000005a */
[-C--:B------:R-:W-:Y:S01]  /*4950*/  FFMA R88, R7, R13.reuse, R88 ;  /* 0x0000000d07587223 */ /* 0x080fe20000000058 */
        /* <DEDUP_REMOVED lines=15> */
[C---:B------:R-:W-:Y:S01]  /*4a50*/  FFMA R51, R7.reuse, R22, R51 ;  /* 0x0000001607337223 */ /* 0x040fe20000000033 */
        /* <DEDUP_REMOVED lines=9> */
[CC--:B------:R-:W-:Y:S01]  /*4af0*/  FFMA R12, R25.reuse, R20.reuse, R50 ;  /* 0x00000014190c7223 */ /* 0x0c0fe20000000032 */
[C---:B------:R-:W-:Y:S01]  /*4b00*/  FFMA R7, R24.reuse, R20, R37 ;  /* 0x0000001418077223 */ /* 0x040fe20000000025 */
[C---:B------:R-:W-:Y:S01]  /*4b10*/  FFMA R0, R24.reuse, R21, R0 ;  /* 0x0000001518007223 */ /* 0x040fe20000000000 */
[CC--:B------:R-:W-:Y:S01]  /*4b20*/  FFMA R5, R24.reuse, R22.reuse, R39 ;  /* 0x0000001618057223 */ /* 0x0c0fe20000000027 */
[----:B------:R-:W-:Y:S01]  /*4b30*/  FFMA R14, R24, R23, R44 ;  /* 0x00000017180e7223 */ /* 0x000fe2000000002c */
        /* <DEDUP_REMOVED lines=11> */
[----:B------:R-:W-:Y:S06]  /*4bf0*/  BAR.SYNC.DEFER_BLOCKING 0x0 ;  /* 0x0000000000007b1d */ /* 0x000fec0000010000 */
[----:B------:R-:W-:Y:S05]  /*4c00*/  BRA.U !UP0, `(.L_x_1) ;  /* 0xffffffb508c47547 */ /* 0x000fea000b83ffff */
.L_x_0:
[----:B------:R-:W1:Y:S01]  /*4c10*/  S2R R21, SR_TID.X ;  /* 0x0000000000157919 */ /* 0x000e620000002100 */
[----:B------:R-:W2:Y:S01]  /*4c20*/  LDC R28, c[0x0][0x398] ;  /* 0x0000e600ff1c7b82 */ /* 0x000ea20000000800 */
[----:B------:R-:W-:Y:S01]  /*4c30*/  MOV R37, UR9 ;  /* 0x0000000900257c02 */ /* 0x000fe20008000f00 */
[----:B------:R-:W3:Y:S01]  /*4c40*/  LDCU.64 UR4, c[0x0][0x3a8] ;  /* 0x00007500ff0477ac */ /* 0x000ee20008000a00 */
[----:B------:R-:W-:-:S05]  /*4c50*/  MOV R22, UR12 ;  /* 0x0000000c00167c02 */ /* 0x000fca0008000f00 */
[----:B------:R-:W4:Y:S01]  /*4c60*/  LDC.64 R30, c[0x0][0x3a0] ;  /* 0x0000e800ff1e7b82 */ /* 0x000f220000000a00 */
[----:B-1----:R-:W-:Y:S02]  /*4c70*/  SHF.R.U32.HI R20, RZ, 0x2, R21 ;  /* 0x00000002ff147819 */ /* 0x002fe40000011615 */
[----:B------:R-:W-:Y:S02]  /*4c80*/  SHF.L.U32 R21, R21, 0x2, RZ ;  /* 0x0000000215157819 */ /* 0x000fe400000006ff */
[----:B------:R-:W-:Y:S02]  /*4c90*/  LOP3.LUT R20, R20, 0xfc, RZ, 0xc0, !PT ;  /* 0x000000fc14147812 */ /* 0x000fe400078ec0ff */
[----:B------:R-:W-:Y:S02]  /*4ca0*/  LOP3.LUT R21, R21, 0x3c, RZ, 0xc0, !PT ;  /* 0x0000003c15157812 */ /* 0x000fe400078ec0ff */
[----:B------:R-:W-:Y:S02]  /*4cb0*/  LEA R37, R37, R20, 0x7 ;  /* 0x0000001425257211 */ /* 0x000fe400078e38ff */
[----:B------:R-:W-:-:S05]  /*4cc0*/  LEA R21, R22, R21, 0x7 ;  /* 0x0000001516157211 */ /* 0x000fca00078e38ff */
[----:B--2---:R-:W-:-:S04]  /*4cd0*/  IMAD R37, R37, R28, R21 ;  /* 0x0000001c25257224 */ /* 0x004fc800078e0215 */
[----:B----4-:R-:W-:-:S05]  /*4ce0*/  IMAD.WIDE.U32 R38, R37, 0x4, R30 ;  /* 0x0000000425267825 */ /* 0x010fca00078e001e */
[----:B0-----:R-:W3:Y:S01]  /*4cf0*/  LDG.E.128 R20, desc[UR10][R38.64] ;  /* 0x0000000a26147981 */ /* 0x001ee2000c1e1d00 */
[----:B------:R-:W-:-:S05]  /*4d00*/  IADD3 R33, PT, PT, R37, R28, RZ ;  /* 0x0000001c25217210 */ /* 0x000fca0007ffe0ff */
[----:B------:R-:W-:-:S04]  /*4d10*/  IMAD.WIDE.U32 R40, R33, 0x4, R30 ;  /* 0x0000000421287825 */ /* 0x000fc800078e001e */
[----:B---3--:R-:W-:Y:S01]  /*4d20*/  FMUL R20, R20, UR5 ;  /* 0x0000000514147c20 */ /* 0x008fe20008400000 */
[----:B------:R-:W-:Y:S01]  /*4d30*/  FMUL R24, R21, UR5 ;  /* 0x0000000515187c20 */ /* 0x000fe20008400000 */
[----:B------:R-:W-:Y:S01]  /*4d40*/  FMUL R22, R22, UR5 ;  /* 0x0000000516167c20 */ /* 0x000fe20008400000 */
[----:B------:R-:W-:Y:S01]  /*4d50*/  FMUL R26, R23, UR5 ;  /* 0x00000005171a7c20 */ /* 0x000fe20008400000 */
[----:B------:R-:W-:Y:S01]  /*4d60*/  FFMA R20, R93, UR4, R20 ;  /* 0x000000045d147c23 */ /* 0x000fe20008000014 */
[----:B------:R-:W-:Y:S01]  /*4d70*/  FFMA R21, R91, UR4, R24 ;  /* 0x000000045b157c23 */ /* 0x000fe20008000018 */
[----:B------:R-:W-:Y:S01]  /*4d80*/  FFMA R22, R89, UR4, R22 ;  /* 0x0000000459167c23 */ /* 0x000fe20008000016 */
[----:B------:R-:W-:-:S05]  /*4d90*/  FFMA R23, R87, UR4, R26 ;  /* 0x0000000457177c23 */ /* 0x000fca000800001a */
[----:B------:R0:W-:Y:S04]  /*4da0*/  STG.E.128 desc[UR10][R38.64], R20 ;  /* 0x0000001426007986 */ /* 0x0001e8000c101d0a */
[----:B------:R-:W2:Y:S01]  /*4db0*/  LDG.E.128 R24, desc[UR10][R40.64] ;  /* 0x0000000a28187981 */ /* 0x000ea2000c1e1d00 */
[----:B------:R-:W-:-:S05]  /*4dc0*/  IADD3 R35, PT, PT, R33, R28, RZ ;  /* 0x0000001c21237210 */ /* 0x000fca0007ffe0ff */
[----:B0-----:R-:W-:-:S04]  /*4dd0*/  IMAD.WIDE.U32 R38, R35, 0x4, R30 ;  /* 0x0000000423267825 */ /* 0x001fc800078e001e */
[----:B--2---:R-:W-:Y:S01]  /*4de0*/  FMUL R24, R24, UR5 ;  /* 0x0000000518187c20 */ /* 0x004fe20008400000 */
        /* <DEDUP_REMOVED lines=21> */
[----:B------:R-:W-:-:S05]  /*4f40*/  IADD3 R37, PT, PT, R37, 0x40, RZ ;  /* 0x0000004025257810 */ /* 0x000fca0007ffe0ff */
[----:B------:R-:W-:-:S04]  /*4f50*/  IMAD.WIDE.U32 R36, R37, 0x4, R30 ;  /* 0x0000000425247825 */ /* 0x000fc800078e001e */
        /* <DEDUP_REMOVED lines=9> */
[----:B0-----:R-:W2:Y:S01]  /*4ff0*/  LDG.E.128 R20, desc[UR10][R36.64] ;  /* 0x0000000a24147981 */ /* 0x001ea2000c1e1d00 */
        /* <DEDUP_REMOVED lines=11> */
[----:B-1----:R-:W2:Y:S01]  /*50b0*/  LDG.E.128 R24, desc[UR10][R32.64] ;  /* 0x0000000a20187981 */ /* 0x002ea2000c1e1d00 */
        /* <DEDUP_REMOVED lines=13> */
[----:B-1----:R-:W-:-:S04]  /*5190*/  IMAD.WIDE.U32 R32, R37, 0x4, R30 ;  /* 0x0000000425207825 */ /* 0x002fc800078e001e */
        /* <DEDUP_REMOVED lines=10> */
[----:B------:R-:W-:-:S04]  /*5240*/  IMAD R29, R28, 0x3d, R29 ;  /* 0x0000003d1c1d7824 */ /* 0x000fc800078e021d */
        /* <DEDUP_REMOVED lines=11> */
[----:B------:R-:W-:Y:S01]  /*5300*/  IADD3 R37, PT, PT, R29, R28, RZ ;  /* 0x0000001c1d257210 */ /* 0x000fe20007ffe0ff */
[----:B--2---:R-:W-:Y:S01]  /*5310*/  FMUL R20, R20, UR5 ;  /* 0x0000000514147c20 */ /* 0x004fe20008400000 */
[----:B------:R-:W-:Y:S01]  /*5320*/  FMUL R36, R21, UR5 ;  /* 0x0000000515247c20 */ /* 0x000fe20008400000 */
[----:B------:R-:W-:Y:S01]  /*5330*/  FMUL R22, R22, UR5 ;  /* 0x0000000516167c20 */ /* 0x000fe20008400000 */
[----:B------:R-:W-:Y:S01]  /*5340*/  FMUL R38, R23, UR5 ;  /* 0x0000000517267c20 */ /* 0x000fe20008400000 */
[----:B------:R-:W-:Y:S01]  /*5350*/  FFMA R20, R59, UR4, R20 ;  /* 0x000000043b147c23 */ /* 0x000fe20008000014 */
[----:B------:R-:W-:Y:S01]  /*5360*/  FFMA R21, R57, UR4, R36 ;  /* 0x0000000439157c23 */ /* 0x000fe20008000024 */
[----:B------:R-:W-:Y:S01]  /*5370*/  FFMA R22, R55, UR4, R22 ;  /* 0x0000000437167c23 */ /* 0x000fe20008000016 */
[----:B------:R-:W-:Y:S01]  /*5380*/  FFMA R23, R53, UR4, R38 ;  /* 0x0000000435177c23 */ /* 0x000fe20008000026 */
[----:B------:R-:W-:-:S04]  /*5390*/  IMAD.WIDE.U32 R38, R37, 0x4, R30 ;  /* 0x0000000425267825 */ /* 0x000fc800078e001e */
[----:B------:R1:W-:Y:S04]  /*53a0*/  STG.E.128 desc[UR10][R34.64], R20 ;  /* 0x0000001422007986 */ /* 0x0003e8000c101d0a */
[----:B0-----:R-:W2:Y:S01]  /*53b0*/  LDG.E.128 R24, desc[UR10][R38.64] ;  /* 0x0000000a26187981 */ /* 0x001ea2000c1e1d00 */
        /* <DEDUP_REMOVED lines=11> */
[----:B-1----:R-:W2:Y:S01]  /*5470*/  LDG.E.128 R20, desc[UR10][R40.64] ;  /* 0x0000000a28147981 */ /* 0x002ea2000c1e1d00 */
        /* <DEDUP_REMOVED lines=12> */
[----:B------:R-:W-:Y:S01]  /*5540*/  IADD3 R29, PT, PT, R29, 0x40, RZ ;  /* 0x000000401d1d7810 */ /* 0x000fe20007ffe0ff */
        /* <DEDUP_REMOVED lines=23> */
[----:B------:R-:W-:-:S05]  /*56c0*/  IADD3 R33, PT, PT, R33, 0x40, RZ ;  /* 0x0000004021217810 */ /* 0x000fca0007ffe0ff */
        /* <DEDUP_REMOVED lines=21> */
[----:B------:R-:W-:Y:S04]  /*5820*/  STG.E.128 desc[UR10][R2.64], R8 ;  /* 0x0000000802007986 */ /* 0x000fe8000c101d0a */
[----:B0-----:R-:W2:Y:S02]  /*5830*/  LDG.E.128 R4, desc[UR10][R30.64] ;  /* 0x0000000a1e047981 */ /* 0x001ea4000c1e1d00 */
        /* <DEDUP_REMOVED lines=8> */
[----:B------:R-:W-:Y:S01]  /*58c0*/  STG.E.128 desc[UR10][R30.64], R4 ;  /* 0x000000041e007986 */ /* 0x000fe2000c101d0a */
[----:B------:R-:W-:Y:S05]  /*58d0*/  EXIT ;  /* 0x000000000000794d */ /* 0x000fea0003800000 */
.L_x_2:
[----:B------:R-:W-:-:S00]  /*58e0*/  BRA `(.L_x_2) ;  /* 0xfffffffc00fc7947 */ /* 0x000fc0000383ffff */
[----:B------:R-:W-:-:S00]  /*58f0*/  NOP ;  /* 0x0000000000007918 */ /* 0x000fc00000000000 */
        /* <DEDUP_REMOVED lines=8> */
.L_x_3:


//--------------------- .nv.shared._Z13matmul_kernelILi128ELi128ELi16ELi4ELi4ELi16EEvPKfiiS1_iPfff --------------------------
	.section	.nv.shared._Z13matmul_kernelILi128ELi128ELi16ELi4ELi4ELi16EEvPKfiiS1_iPfff,"aw",@nobits
	.sectionflags	@""
	.align	16
.nv.shared._Z13matmul_kernelILi128ELi128ELi16ELi4ELi4ELi16EEvPKfiiS1_iPfff:
	.zero		17408


//--------------------- .nv.shared.reserved.0     --------------------------
	.section	.nv.shared.reserved.0,"aw",@nobits
	.weak		__nv_reservedSMEM_offset_0_alias
	.size		__nv_reservedSMEM_offset_0_alias, 0, 64
	.other		__nv_reservedSMEM_offset_0_alias,@"STO_CUDA_RESERVED_SHARED STV_DEFAULT"
__nv_reservedSMEM_offset_0_alias:
	.zero		0
	.zero		64


//--------------------- .nv.constant0._Z13matmul_kernelILi128ELi128ELi16ELi4ELi4ELi16EEvPKfiiS1_iPfff --------------------------
	.section	.nv.constant0._Z13matmul_kernelILi128ELi128ELi16ELi4ELi4ELi16EEvPKfiiS1_iPfff,"a",@progbits
	.sectionflags	@""
	.align	4
.nv.constant0._Z13matmul_kernelILi128ELi128ELi16ELi4ELi4ELi16EEvPKfiiS1_iPfff:
	.zero		944


//--------------------- SYMBOLS --------------------------

	.type		.nv.reservedSmem.offset0,@object
	.size		.nv.reservedSmem.offset0,0x4
	.type		.nv.reservedSmem.cap,@object
	.size		.nv.reservedSmem.cap,0x4
